//
// Generated by NVIDIA NVVM Compiler
//
// Compiler Build ID: CL-36424714
// Cuda compilation tools, release 13.0, V13.0.88
// Based on NVVM 20.0.0
//

.version 9.0
.target sm_100
.address_size 64

	// .globl	_Z13assignClassesPdS_iiiPiS_

.visible .entry _Z13assignClassesPdS_iiiPiS_(
	.param .u64 .ptr .align 1 _Z13assignClassesPdS_iiiPiS__param_0,
	.param .u64 .ptr .align 1 _Z13assignClassesPdS_iiiPiS__param_1,
	.param .u32 _Z13assignClassesPdS_iiiPiS__param_2,
	.param .u32 _Z13assignClassesPdS_iiiPiS__param_3,
	.param .u32 _Z13assignClassesPdS_iiiPiS__param_4,
	.param .u64 .ptr .align 1 _Z13assignClassesPdS_iiiPiS__param_5,
	.param .u64 .ptr .align 1 _Z13assignClassesPdS_iiiPiS__param_6
)
{
	.reg .pred 	%p<24>;
	.reg .b32 	%r<94>;
	.reg .b64 	%rd<48>;
	.reg .b64 	%fd<89>;

	ld.param.u64 	%rd10, [_Z13assignClassesPdS_iiiPiS__param_0];
	ld.param.u64 	%rd11, [_Z13assignClassesPdS_iiiPiS__param_1];
	ld.param.u32 	%r40, [_Z13assignClassesPdS_iiiPiS__param_3];
	ld.param.u32 	%r41, [_Z13assignClassesPdS_iiiPiS__param_4];
	ld.param.u64 	%rd8, [_Z13assignClassesPdS_iiiPiS__param_5];
	ld.param.u64 	%rd9, [_Z13assignClassesPdS_iiiPiS__param_6];
	cvta.to.global.u64 	%rd1, %rd11;
	cvta.to.global.u64 	%rd2, %rd10;
	setp.lt.s32 	%p1, %r41, 1;
	@%p1 bra 	$L__BB0_36;
	mov.u32 	%r42, %tid.x;
	mov.u32 	%r43, %ntid.x;
	mov.u32 	%r44, %ctaid.x;
	mad.lo.s32 	%r45, %r44, %r43, %r42;
	cvta.to.global.u64 	%rd12, %rd9;
	cvta.to.global.u64 	%rd13, %rd8;
	setp.lt.s32 	%p2, %r40, 1;
	mul.lo.s32 	%r1, %r40, %r45;
	mul.wide.s32 	%rd14, %r45, 8;
	add.s64 	%rd3, %rd12, %rd14;
	mul.wide.s32 	%rd15, %r45, 4;
	add.s64 	%rd4, %rd13, %rd15;
	@%p2 bra 	$L__BB0_18;
	and.b32  	%r2, %r40, 7;
	and.b32  	%r3, %r40, 3;
	and.b32  	%r4, %r40, 2147483640;
	and.b32  	%r5, %r40, 1;
	neg.s32 	%r6, %r4;
	mov.b32 	%r76, 0;
$L__BB0_3:
	setp.lt.u32 	%p14, %r40, 8;
	mul.lo.s32 	%r8, %r76, %r40;
	mov.b32 	%r84, 0;
	mov.u32 	%r89, %r84;
	@%p14 bra 	$L__BB0_6;
	mul.wide.u32 	%rd21, %r8, 8;
	add.s64 	%rd22, %rd1, %rd21;
	add.s64 	%rd47, %rd22, 32;
	mov.b32 	%r89, 0;
	mov.u32 	%r77, %r1;
	mov.u32 	%r78, %r6;
$L__BB0_5:
	.pragma "nounroll";
	mul.wide.s32 	%rd23, %r77, 8;
	add.s64 	%rd24, %rd2, %rd23;
	ld.global.f64 	%fd10, [%rd24];
	ld.global.f64 	%fd11, [%rd47+-32];
	sub.f64 	%fd12, %fd10, %fd11;
	cvt.rn.f64.s32 	%fd13, %r89;
	fma.rn.f64 	%fd14, %fd12, %fd12, %fd13;
	cvt.rzi.s32.f64 	%r56, %fd14;
	ld.global.f64 	%fd15, [%rd24+8];
	ld.global.f64 	%fd16, [%rd47+-24];
	sub.f64 	%fd17, %fd15, %fd16;
	cvt.rn.f64.s32 	%fd18, %r56;
	fma.rn.f64 	%fd19, %fd17, %fd17, %fd18;
	cvt.rzi.s32.f64 	%r57, %fd19;
	ld.global.f64 	%fd20, [%rd24+16];
	ld.global.f64 	%fd21, [%rd47+-16];
	sub.f64 	%fd22, %fd20, %fd21;
	cvt.rn.f64.s32 	%fd23, %r57;
	fma.rn.f64 	%fd24, %fd22, %fd22, %fd23;
	cvt.rzi.s32.f64 	%r58, %fd24;
	ld.global.f64 	%fd25, [%rd24+24];
	ld.global.f64 	%fd26, [%rd47+-8];
	sub.f64 	%fd27, %fd25, %fd26;
	cvt.rn.f64.s32 	%fd28, %r58;
	fma.rn.f64 	%fd29, %fd27, %fd27, %fd28;
	cvt.rzi.s32.f64 	%r59, %fd29;
	ld.global.f64 	%fd30, [%rd24+32];
	ld.global.f64 	%fd31, [%rd47];
	sub.f64 	%fd32, %fd30, %fd31;
	cvt.rn.f64.s32 	%fd33, %r59;
	fma.rn.f64 	%fd34, %fd32, %fd32, %fd33;
	cvt.rzi.s32.f64 	%r60, %fd34;
	ld.global.f64 	%fd35, [%rd24+40];
	ld.global.f64 	%fd36, [%rd47+8];
	sub.f64 	%fd37, %fd35, %fd36;
	cvt.rn.f64.s32 	%fd38, %r60;
	fma.rn.f64 	%fd39, %fd37, %fd37, %fd38;
	cvt.rzi.s32.f64 	%r61, %fd39;
	ld.global.f64 	%fd40, [%rd24+48];
	ld.global.f64 	%fd41, [%rd47+16];
	sub.f64 	%fd42, %fd40, %fd41;
	cvt.rn.f64.s32 	%fd43, %r61;
	fma.rn.f64 	%fd44, %fd42, %fd42, %fd43;
	cvt.rzi.s32.f64 	%r62, %fd44;
	ld.global.f64 	%fd45, [%rd24+56];
	ld.global.f64 	%fd46, [%rd47+24];
	sub.f64 	%fd47, %fd45, %fd46;
	cvt.rn.f64.s32 	%fd48, %r62;
	fma.rn.f64 	%fd49, %fd47, %fd47, %fd48;
	cvt.rzi.s32.f64 	%r89, %fd49;
	add.s32 	%r78, %r78, 8;
	add.s32 	%r77, %r77, 8;
	add.s64 	%rd47, %rd47, 64;
	setp.ne.s32 	%p15, %r78, 0;
	mov.u32 	%r84, %r4;
	@%p15 bra 	$L__BB0_5;
$L__BB0_6:
	setp.eq.s32 	%p16, %r2, 0;
	@%p16 bra 	$L__BB0_14;
	add.s32 	%r64, %r2, -1;
	setp.lt.u32 	%p17, %r64, 3;
	@%p17 bra 	$L__BB0_9;
	add.s32 	%r65, %r84, %r1;
	mul.wide.s32 	%rd25, %r65, 8;
	add.s64 	%rd26, %rd2, %rd25;
	ld.global.f64 	%fd50, [%rd26];
	add.s32 	%r66, %r84, %r8;
	mul.wide.u32 	%rd27, %r66, 8;
	add.s64 	%rd28, %rd1, %rd27;
	ld.global.f64 	%fd51, [%rd28];
	sub.f64 	%fd52, %fd50, %fd51;
	cvt.rn.f64.s32 	%fd53, %r89;
	fma.rn.f64 	%fd54, %fd52, %fd52, %fd53;
	cvt.rzi.s32.f64 	%r67, %fd54;
	ld.global.f64 	%fd55, [%rd26+8];
	cvt.u64.u32 	%rd29, %r8;
	cvt.u64.u32 	%rd30, %r84;
	add.s64 	%rd31, %rd30, %rd29;
	shl.b64 	%rd32, %rd31, 3;
	add.s64 	%rd33, %rd1, %rd32;
	ld.global.f64 	%fd56, [%rd33+8];
	sub.f64 	%fd57, %fd55, %fd56;
	cvt.rn.f64.s32 	%fd58, %r67;
	fma.rn.f64 	%fd59, %fd57, %fd57, %fd58;
	cvt.rzi.s32.f64 	%r68, %fd59;
	ld.global.f64 	%fd60, [%rd26+16];
	ld.global.f64 	%fd61, [%rd33+16];
	sub.f64 	%fd62, %fd60, %fd61;
	cvt.rn.f64.s32 	%fd63, %r68;
	fma.rn.f64 	%fd64, %fd62, %fd62, %fd63;
	cvt.rzi.s32.f64 	%r69, %fd64;
	ld.global.f64 	%fd65, [%rd26+24];
	ld.global.f64 	%fd66, [%rd33+24];
	sub.f64 	%fd67, %fd65, %fd66;
	cvt.rn.f64.s32 	%fd68, %r69;
	fma.rn.f64 	%fd69, %fd67, %fd67, %fd68;
	cvt.rzi.s32.f64 	%r89, %fd69;
	add.s32 	%r84, %r84, 4;
$L__BB0_9:
	setp.eq.s32 	%p18, %r3, 0;
	@%p18 bra 	$L__BB0_14;
	setp.eq.s32 	%p19, %r3, 1;
	@%p19 bra 	$L__BB0_12;
	add.s32 	%r71, %r84, %r1;
	mul.wide.s32 	%rd34, %r71, 8;
	add.s64 	%rd35, %rd2, %rd34;
	ld.global.f64 	%fd70, [%rd35];
	add.s32 	%r72, %r84, %r8;
	mul.wide.u32 	%rd36, %r72, 8;
	add.s64 	%rd37, %rd1, %rd36;
	ld.global.f64 	%fd71, [%rd37];
	sub.f64 	%fd72, %fd70, %fd71;
	cvt.rn.f64.s32 	%fd73, %r89;
	fma.rn.f64 	%fd74, %fd72, %fd72, %fd73;
	cvt.rzi.s32.f64 	%r73, %fd74;
	ld.global.f64 	%fd75, [%rd35+8];
	cvt.u64.u32 	%rd38, %r8;
	cvt.u64.u32 	%rd39, %r84;
	add.s64 	%rd40, %rd39, %rd38;
	shl.b64 	%rd41, %rd40, 3;
	add.s64 	%rd42, %rd1, %rd41;
	ld.global.f64 	%fd76, [%rd42+8];
	sub.f64 	%fd77, %fd75, %fd76;
	cvt.rn.f64.s32 	%fd78, %r73;
	fma.rn.f64 	%fd79, %fd77, %fd77, %fd78;
	cvt.rzi.s32.f64 	%r89, %fd79;
	add.s32 	%r84, %r84, 2;
$L__BB0_12:
	setp.eq.s32 	%p20, %r5, 0;
	@%p20 bra 	$L__BB0_14;
	add.s32 	%r74, %r84, %r1;
	mul.wide.s32 	%rd43, %r74, 8;
	add.s64 	%rd44, %rd2, %rd43;
	ld.global.f64 	%fd80, [%rd44];
	add.s32 	%r75, %r84, %r8;
	mul.wide.u32 	%rd45, %r75, 8;
	add.s64 	%rd46, %rd1, %rd45;
	ld.global.f64 	%fd81, [%rd46];
	sub.f64 	%fd82, %fd80, %fd81;
	cvt.rn.f64.s32 	%fd83, %r89;
	fma.rn.f64 	%fd84, %fd82, %fd82, %fd83;
	cvt.rzi.s32.f64 	%r89, %fd84;
$L__BB0_14:
	cvt.rn.f64.s32 	%fd1, %r89;
	setp.eq.s32 	%p21, %r76, 0;
	@%p21 bra 	$L__BB0_16;
	ld.global.f64 	%fd85, [%rd3];
	setp.leu.f64 	%p22, %fd85, %fd1;
	@%p22 bra 	$L__BB0_17;
$L__BB0_16:
	st.global.u32 	[%rd4], %r76;
	st.global.f64 	[%rd3], %fd1;
$L__BB0_17:
	add.s32 	%r76, %r76, 1;
	setp.eq.s32 	%p23, %r76, %r41;
	@%p23 bra 	$L__BB0_36;
	bra.uni 	$L__BB0_3;
$L__BB0_18:
	and.b32  	%r31, %r41, 3;
	setp.lt.u32 	%p3, %r41, 4;
	mov.b32 	%r92, 0;
	@%p3 bra 	$L__BB0_30;
	and.b32  	%r92, %r41, 2147483644;
	mov.b32 	%r90, 0;
$L__BB0_20:
	setp.eq.s32 	%p4, %r90, 0;
	@%p4 bra 	$L__BB0_22;
	ld.global.f64 	%fd87, [%rd3];
	setp.leu.f64 	%p5, %fd87, 0d0000000000000000;
	@%p5 bra 	$L__BB0_23;
$L__BB0_22:
	st.global.u32 	[%rd4], %r90;
	mov.b64 	%rd16, 0;
	st.global.u64 	[%rd3], %rd16;
	mov.f64 	%fd87, 0d0000000000000000;
$L__BB0_23:
	setp.leu.f64 	%p6, %fd87, 0d0000000000000000;
	@%p6 bra 	$L__BB0_25;
	add.s32 	%r48, %r90, 1;
	st.global.u32 	[%rd4], %r48;
	mov.b64 	%rd17, 0;
	st.global.u64 	[%rd3], %rd17;
	mov.f64 	%fd87, 0d0000000000000000;
$L__BB0_25:
	setp.leu.f64 	%p7, %fd87, 0d0000000000000000;
	@%p7 bra 	$L__BB0_27;
	add.s32 	%r49, %r90, 2;
	st.global.u32 	[%rd4], %r49;
	mov.b64 	%rd18, 0;
	st.global.u64 	[%rd3], %rd18;
	mov.f64 	%fd87, 0d0000000000000000;
$L__BB0_27:
	setp.leu.f64 	%p8, %fd87, 0d0000000000000000;
	@%p8 bra 	$L__BB0_29;
	add.s32 	%r50, %r90, 3;
	st.global.u32 	[%rd4], %r50;
	mov.b64 	%rd19, 0;
	st.global.u64 	[%rd3], %rd19;
$L__BB0_29:
	add.s32 	%r90, %r90, 4;
	setp.ne.s32 	%p9, %r90, %r92;
	@%p9 bra 	$L__BB0_20;
$L__BB0_30:
	setp.eq.s32 	%p10, %r31, 0;
	@%p10 bra 	$L__BB0_36;
	mov.b32 	%r93, 0;
$L__BB0_32:
	.pragma "nounroll";
	setp.eq.s32 	%p11, %r92, 0;
	@%p11 bra 	$L__BB0_34;
	ld.global.f64 	%fd9, [%rd3];
	setp.leu.f64 	%p12, %fd9, 0d0000000000000000;
	@%p12 bra 	$L__BB0_35;
$L__BB0_34:
	st.global.u32 	[%rd4], %r92;
	mov.b64 	%rd20, 0;
	st.global.u64 	[%rd3], %rd20;
$L__BB0_35:
	add.s32 	%r92, %r92, 1;
	add.s32 	%r93, %r93, 1;
	setp.ne.s32 	%p13, %r93, %r31;
	@%p13 bra 	$L__BB0_32;
$L__BB0_36:
	ret;

}
	// .globl	_Z22subtractPointFromMeansPdS_iiii
.visible .entry _Z22subtractPointFromMeansPdS_iiii(
	.param .u64 .ptr .align 1 _Z22subtractPointFromMeansPdS_iiii_param_0,
	.param .u64 .ptr .align 1 _Z22subtractPointFromMeansPdS_iiii_param_1,
	.param .u32 _Z22subtractPointFromMeansPdS_iiii_param_2,
	.param .u32 _Z22subtractPointFromMeansPdS_iiii_param_3,
	.param .u32 _Z22subtractPointFromMeansPdS_iiii_param_4,
	.param .u32 _Z22subtractPointFromMeansPdS_iiii_param_5
)
{
	.reg .b32 	%r<9>;
	.reg .b64 	%rd<9>;
	.reg .b64 	%fd<4>;

	ld.param.u64 	%rd1, [_Z22subtractPointFromMeansPdS_iiii_param_0];
	ld.param.u64 	%rd2, [_Z22subtractPointFromMeansPdS_iiii_param_1];
	ld.param.u32 	%r1, [_Z22subtractPointFromMeansPdS_iiii_param_3];
	ld.param.u32 	%r2, [_Z22subtractPointFromMeansPdS_iiii_param_5];
	cvta.to.global.u64 	%rd3, %rd1;
	cvta.to.global.u64 	%rd4, %rd2;
	mov.u32 	%r3, %ctaid.x;
	mov.u32 	%r4, %ntid.x;
	mov.u32 	%r5, %tid.x;
	mad.lo.s32 	%r6, %r3, %r4, %r5;
	rem.s32 	%r7, %r6, %r1;
	mul.wide.s32 	%rd5, %r6, 8;
	add.s64 	%rd6, %rd4, %rd5;
	ld.global.f64 	%fd1, [%rd6];
	mad.lo.s32 	%r8, %r2, %r1, %r7;
	mul.wide.s32 	%rd7, %r8, 8;
	add.s64 	%rd8, %rd3, %rd7;
	ld.global.f64 	%fd2, [%rd8];
	sub.f64 	%fd3, %fd1, %fd2;
	st.global.f64 	[%rd6], %fd3;
	ret;

}
	// .globl	_Z15addPointToMeansPdS_iiii
.visible .entry _Z15addPointToMeansPdS_iiii(
	.param .u64 .ptr .align 1 _Z15addPointToMeansPdS_iiii_param_0,
	.param .u64 .ptr .align 1 _Z15addPointToMeansPdS_iiii_param_1,
	.param .u32 _Z15addPointToMeansPdS_iiii_param_2,
	.param .u32 _Z15addPointToMeansPdS_iiii_param_3,
	.param .u32 _Z15addPointToMeansPdS_iiii_param_4,
	.param .u32 _Z15addPointToMeansPdS_iiii_param_5
)
{
	.reg .b32 	%r<9>;
	.reg .b64 	%rd<9>;
	.reg .b64 	%fd<4>;

	ld.param.u64 	%rd1, [_Z15addPointToMeansPdS_iiii_param_0];
	ld.param.u64 	%rd2, [_Z15addPointToMeansPdS_iiii_param_1];
	ld.param.u32 	%r1, [_Z15addPointToMeansPdS_iiii_param_3];
	ld.param.u32 	%r2, [_Z15addPointToMeansPdS_iiii_param_5];
	cvta.to.global.u64 	%rd3, %rd1;
	cvta.to.global.u64 	%rd4, %rd2;
	mov.u32 	%r3, %ctaid.x;
	mov.u32 	%r4, %ntid.x;
	mov.u32 	%r5, %tid.x;
	mad.lo.s32 	%r6, %r3, %r4, %r5;
	rem.s32 	%r7, %r6, %r1;
	mul.wide.s32 	%rd5, %r6, 8;
	add.s64 	%rd6, %rd4, %rd5;
	ld.global.f64 	%fd1, [%rd6];
	mad.lo.s32 	%r8, %r2, %r1, %r7;
	mul.wide.s32 	%rd7, %r8, 8;
	add.s64 	%rd8, %rd3, %rd7;
	ld.global.f64 	%fd2, [%rd8];
	add.f64 	%fd3, %fd1, %fd2;
	st.global.f64 	[%rd6], %fd3;
	ret;

}
	// .globl	_Z12getDistancesPdS_ii
.visible .entry _Z12getDistancesPdS_ii(
	.param .u64 .ptr .align 1 _Z12getDistancesPdS_ii_param_0,
	.param .u64 .ptr .align 1 _Z12getDistancesPdS_ii_param_1,
	.param .u32 _Z12getDistancesPdS_ii_param_2,
	.param .u32 _Z12getDistancesPdS_ii_param_3
)
{
	.reg .pred 	%p<10>;
	.reg .b32 	%r<88>;
	.reg .b64 	%rd<16>;
	.reg .b64 	%fd<92>;

	ld.param.u64 	%rd4, [_Z12getDistancesPdS_ii_param_0];
	ld.param.u64 	%rd3, [_Z12getDistancesPdS_ii_param_1];
	ld.param.u32 	%r36, [_Z12getDistancesPdS_ii_param_3];
	cvta.to.global.u64 	%rd1, %rd4;
	mov.u32 	%r37, %ctaid.x;
	mov.u32 	%r38, %ntid.x;
	mov.u32 	%r39, %tid.x;
	mad.lo.s32 	%r1, %r37, %r38, %r39;
	setp.lt.s32 	%p1, %r36, 1;
	mov.f64 	%fd91, 0d0000000000000000;
	@%p1 bra 	$L__BB3_14;
	mul.lo.s32 	%r2, %r36, %r1;
	and.b32  	%r3, %r36, 15;
	setp.lt.u32 	%p2, %r36, 16;
	mov.b32 	%r79, 0;
	mov.u32 	%r87, %r79;
	@%p2 bra 	$L__BB3_4;
	and.b32  	%r79, %r36, 2147483632;
	neg.s32 	%r73, %r79;
	add.s64 	%rd2, %rd1, 64;
	mov.b32 	%r87, 0;
	mov.u32 	%r72, %r2;
$L__BB3_3:
	.pragma "nounroll";
	mul.wide.s32 	%rd5, %r72, 8;
	add.s64 	%rd6, %rd2, %rd5;
	ld.global.f64 	%fd4, [%rd6+-64];
	cvt.rn.f64.s32 	%fd5, %r87;
	fma.rn.f64 	%fd6, %fd4, %fd4, %fd5;
	cvt.rzi.s32.f64 	%r43, %fd6;
	ld.global.f64 	%fd7, [%rd6+-56];
	cvt.rn.f64.s32 	%fd8, %r43;
	fma.rn.f64 	%fd9, %fd7, %fd7, %fd8;
	cvt.rzi.s32.f64 	%r44, %fd9;
	ld.global.f64 	%fd10, [%rd6+-48];
	cvt.rn.f64.s32 	%fd11, %r44;
	fma.rn.f64 	%fd12, %fd10, %fd10, %fd11;
	cvt.rzi.s32.f64 	%r45, %fd12;
	ld.global.f64 	%fd13, [%rd6+-40];
	cvt.rn.f64.s32 	%fd14, %r45;
	fma.rn.f64 	%fd15, %fd13, %fd13, %fd14;
	cvt.rzi.s32.f64 	%r46, %fd15;
	ld.global.f64 	%fd16, [%rd6+-32];
	cvt.rn.f64.s32 	%fd17, %r46;
	fma.rn.f64 	%fd18, %fd16, %fd16, %fd17;
	cvt.rzi.s32.f64 	%r47, %fd18;
	ld.global.f64 	%fd19, [%rd6+-24];
	cvt.rn.f64.s32 	%fd20, %r47;
	fma.rn.f64 	%fd21, %fd19, %fd19, %fd20;
	cvt.rzi.s32.f64 	%r48, %fd21;
	ld.global.f64 	%fd22, [%rd6+-16];
	cvt.rn.f64.s32 	%fd23, %r48;
	fma.rn.f64 	%fd24, %fd22, %fd22, %fd23;
	cvt.rzi.s32.f64 	%r49, %fd24;
	ld.global.f64 	%fd25, [%rd6+-8];
	cvt.rn.f64.s32 	%fd26, %r49;
	fma.rn.f64 	%fd27, %fd25, %fd25, %fd26;
	cvt.rzi.s32.f64 	%r50, %fd27;
	ld.global.f64 	%fd28, [%rd6];
	cvt.rn.f64.s32 	%fd29, %r50;
	fma.rn.f64 	%fd30, %fd28, %fd28, %fd29;
	cvt.rzi.s32.f64 	%r51, %fd30;
	ld.global.f64 	%fd31, [%rd6+8];
	cvt.rn.f64.s32 	%fd32, %r51;
	fma.rn.f64 	%fd33, %fd31, %fd31, %fd32;
	cvt.rzi.s32.f64 	%r52, %fd33;
	ld.global.f64 	%fd34, [%rd6+16];
	cvt.rn.f64.s32 	%fd35, %r52;
	fma.rn.f64 	%fd36, %fd34, %fd34, %fd35;
	cvt.rzi.s32.f64 	%r53, %fd36;
	ld.global.f64 	%fd37, [%rd6+24];
	cvt.rn.f64.s32 	%fd38, %r53;
	fma.rn.f64 	%fd39, %fd37, %fd37, %fd38;
	cvt.rzi.s32.f64 	%r54, %fd39;
	ld.global.f64 	%fd40, [%rd6+32];
	cvt.rn.f64.s32 	%fd41, %r54;
	fma.rn.f64 	%fd42, %fd40, %fd40, %fd41;
	cvt.rzi.s32.f64 	%r55, %fd42;
	ld.global.f64 	%fd43, [%rd6+40];
	cvt.rn.f64.s32 	%fd44, %r55;
	fma.rn.f64 	%fd45, %fd43, %fd43, %fd44;
	cvt.rzi.s32.f64 	%r56, %fd45;
	ld.global.f64 	%fd46, [%rd6+48];
	cvt.rn.f64.s32 	%fd47, %r56;
	fma.rn.f64 	%fd48, %fd46, %fd46, %fd47;
	cvt.rzi.s32.f64 	%r57, %fd48;
	ld.global.f64 	%fd49, [%rd6+56];
	cvt.rn.f64.s32 	%fd50, %r57;
	fma.rn.f64 	%fd51, %fd49, %fd49, %fd50;
	cvt.rzi.s32.f64 	%r87, %fd51;
	add.s32 	%r73, %r73, 16;
	add.s32 	%r72, %r72, 16;
	setp.ne.s32 	%p3, %r73, 0;
	@%p3 bra 	$L__BB3_3;
$L__BB3_4:
	setp.eq.s32 	%p4, %r3, 0;
	@%p4 bra 	$L__BB3_13;
	and.b32  	%r15, %r36, 7;
	setp.lt.u32 	%p5, %r3, 8;
	@%p5 bra 	$L__BB3_7;
	add.s32 	%r59, %r79, %r2;
	mul.wide.s32 	%rd7, %r59, 8;
	add.s64 	%rd8, %rd1, %rd7;
	ld.global.f64 	%fd52, [%rd8];
	cvt.rn.f64.s32 	%fd53, %r87;
	fma.rn.f64 	%fd54, %fd52, %fd52, %fd53;
	cvt.rzi.s32.f64 	%r60, %fd54;
	ld.global.f64 	%fd55, [%rd8+8];
	cvt.rn.f64.s32 	%fd56, %r60;
	fma.rn.f64 	%fd57, %fd55, %fd55, %fd56;
	cvt.rzi.s32.f64 	%r61, %fd57;
	ld.global.f64 	%fd58, [%rd8+16];
	cvt.rn.f64.s32 	%fd59, %r61;
	fma.rn.f64 	%fd60, %fd58, %fd58, %fd59;
	cvt.rzi.s32.f64 	%r62, %fd60;
	ld.global.f64 	%fd61, [%rd8+24];
	cvt.rn.f64.s32 	%fd62, %r62;
	fma.rn.f64 	%fd63, %fd61, %fd61, %fd62;
	cvt.rzi.s32.f64 	%r63, %fd63;
	ld.global.f64 	%fd64, [%rd8+32];
	cvt.rn.f64.s32 	%fd65, %r63;
	fma.rn.f64 	%fd66, %fd64, %fd64, %fd65;
	cvt.rzi.s32.f64 	%r64, %fd66;
	ld.global.f64 	%fd67, [%rd8+40];
	cvt.rn.f64.s32 	%fd68, %r64;
	fma.rn.f64 	%fd69, %fd67, %fd67, %fd68;
	cvt.rzi.s32.f64 	%r65, %fd69;
	ld.global.f64 	%fd70, [%rd8+48];
	cvt.rn.f64.s32 	%fd71, %r65;
	fma.rn.f64 	%fd72, %fd70, %fd70, %fd71;
	cvt.rzi.s32.f64 	%r66, %fd72;
	ld.global.f64 	%fd73, [%rd8+56];
	cvt.rn.f64.s32 	%fd74, %r66;
	fma.rn.f64 	%fd75, %fd73, %fd73, %fd74;
	cvt.rzi.s32.f64 	%r87, %fd75;
	add.s32 	%r79, %r79, 8;
$L__BB3_7:
	setp.eq.s32 	%p6, %r15, 0;
	@%p6 bra 	$L__BB3_13;
	and.b32  	%r21, %r36, 3;
	setp.lt.u32 	%p7, %r15, 4;
	@%p7 bra 	$L__BB3_10;
	add.s32 	%r68, %r79, %r2;
	mul.wide.s32 	%rd9, %r68, 8;
	add.s64 	%rd10, %rd1, %rd9;
	ld.global.f64 	%fd76, [%rd10];
	cvt.rn.f64.s32 	%fd77, %r87;
	fma.rn.f64 	%fd78, %fd76, %fd76, %fd77;
	cvt.rzi.s32.f64 	%r69, %fd78;
	ld.global.f64 	%fd79, [%rd10+8];
	cvt.rn.f64.s32 	%fd80, %r69;
	fma.rn.f64 	%fd81, %fd79, %fd79, %fd80;
	cvt.rzi.s32.f64 	%r70, %fd81;
	ld.global.f64 	%fd82, [%rd10+16];
	cvt.rn.f64.s32 	%fd83, %r70;
	fma.rn.f64 	%fd84, %fd82, %fd82, %fd83;
	cvt.rzi.s32.f64 	%r71, %fd84;
	ld.global.f64 	%fd85, [%rd10+24];
	cvt.rn.f64.s32 	%fd86, %r71;
	fma.rn.f64 	%fd87, %fd85, %fd85, %fd86;
	cvt.rzi.s32.f64 	%r87, %fd87;
	add.s32 	%r79, %r79, 4;
$L__BB3_10:
	setp.eq.s32 	%p8, %r21, 0;
	@%p8 bra 	$L__BB3_13;
	add.s32 	%r85, %r79, %r2;
	neg.s32 	%r84, %r21;
$L__BB3_12:
	.pragma "nounroll";
	mul.wide.s32 	%rd11, %r85, 8;
	add.s64 	%rd12, %rd1, %rd11;
	ld.global.f64 	%fd88, [%rd12];
	cvt.rn.f64.s32 	%fd89, %r87;
	fma.rn.f64 	%fd90, %fd88, %fd88, %fd89;
	cvt.rzi.s32.f64 	%r87, %fd90;
	add.s32 	%r85, %r85, 1;
	add.s32 	%r84, %r84, 1;
	setp.ne.s32 	%p9, %r84, 0;
	@%p9 bra 	$L__BB3_12;
$L__BB3_13:
	cvt.rn.f64.s32 	%fd91, %r87;
$L__BB3_14:
	cvta.to.global.u64 	%rd13, %rd3;
	mul.wide.s32 	%rd14, %r1, 8;
	add.s64 	%rd15, %rd13, %rd14;
	st.global.f64 	[%rd15], %fd91;
	ret;

}
	// .globl	_Z11assignClassPdPiii
.visible .entry _Z11assignClassPdPiii(
	.param .u64 .ptr .align 1 _Z11assignClassPdPiii_param_0,
	.param .u64 .ptr .align 1 _Z11assignClassPdPiii_param_1,
	.param .u32 _Z11assignClassPdPiii_param_2,
	.param .u32 _Z11assignClassPdPiii_param_3
)
{
	.reg .pred 	%p<39>;
	.reg .b32 	%r<172>;
	.reg .b64 	%rd<20>;
	.reg .b64 	%fd<60>;

	ld.param.u64 	%rd9, [_Z11assignClassPdPiii_param_0];
	ld.param.u64 	%rd8, [_Z11assignClassPdPiii_param_1];
	ld.param.u32 	%r40, [_Z11assignClassPdPiii_param_2];
	ld.param.u32 	%r41, [_Z11assignClassPdPiii_param_3];
	cvta.to.global.u64 	%rd1, %rd9;
	setp.lt.s32 	%p1, %r40, 1;
	mov.b32 	%r171, 0;
	@%p1 bra 	$L__BB4_13;
	ld.global.f64 	%fd1, [%rd1];
	cvt.rzi.s32.f64 	%r158, %fd1;
	and.b32  	%r2, %r40, 15;
	setp.lt.u32 	%p2, %r40, 16;
	mov.b32 	%r160, 0;
	mov.u32 	%r171, %r160;
	@%p2 bra 	$L__BB4_4;
	and.b32  	%r160, %r40, 2147483632;
	add.s64 	%rd18, %rd1, 64;
	mov.b32 	%r152, 0;
	mov.u32 	%r171, %r152;
$L__BB4_3:
	.pragma "nounroll";
	ld.global.f64 	%fd2, [%rd18+-64];
	cvt.rn.f64.s32 	%fd3, %r158;
	setp.lt.f64 	%p3, %fd2, %fd3;
	cvt.rzi.s32.f64 	%r46, %fd2;
	selp.b32 	%r47, %r46, %r158, %p3;
	selp.b32 	%r48, %r152, %r171, %p3;
	ld.global.f64 	%fd4, [%rd18+-56];
	cvt.rn.f64.s32 	%fd5, %r47;
	setp.lt.f64 	%p4, %fd4, %fd5;
	cvt.rzi.s32.f64 	%r49, %fd4;
	selp.b32 	%r50, %r49, %r47, %p4;
	add.s32 	%r51, %r152, 1;
	selp.b32 	%r52, %r51, %r48, %p4;
	ld.global.f64 	%fd6, [%rd18+-48];
	cvt.rn.f64.s32 	%fd7, %r50;
	setp.lt.f64 	%p5, %fd6, %fd7;
	cvt.rzi.s32.f64 	%r53, %fd6;
	selp.b32 	%r54, %r53, %r50, %p5;
	add.s32 	%r55, %r152, 2;
	selp.b32 	%r56, %r55, %r52, %p5;
	ld.global.f64 	%fd8, [%rd18+-40];
	cvt.rn.f64.s32 	%fd9, %r54;
	setp.lt.f64 	%p6, %fd8, %fd9;
	cvt.rzi.s32.f64 	%r57, %fd8;
	selp.b32 	%r58, %r57, %r54, %p6;
	add.s32 	%r59, %r152, 3;
	selp.b32 	%r60, %r59, %r56, %p6;
	ld.global.f64 	%fd10, [%rd18+-32];
	cvt.rn.f64.s32 	%fd11, %r58;
	setp.lt.f64 	%p7, %fd10, %fd11;
	cvt.rzi.s32.f64 	%r61, %fd10;
	selp.b32 	%r62, %r61, %r58, %p7;
	add.s32 	%r63, %r152, 4;
	selp.b32 	%r64, %r63, %r60, %p7;
	ld.global.f64 	%fd12, [%rd18+-24];
	cvt.rn.f64.s32 	%fd13, %r62;
	setp.lt.f64 	%p8, %fd12, %fd13;
	cvt.rzi.s32.f64 	%r65, %fd12;
	selp.b32 	%r66, %r65, %r62, %p8;
	add.s32 	%r67, %r152, 5;
	selp.b32 	%r68, %r67, %r64, %p8;
	ld.global.f64 	%fd14, [%rd18+-16];
	cvt.rn.f64.s32 	%fd15, %r66;
	setp.lt.f64 	%p9, %fd14, %fd15;
	cvt.rzi.s32.f64 	%r69, %fd14;
	selp.b32 	%r70, %r69, %r66, %p9;
	add.s32 	%r71, %r152, 6;
	selp.b32 	%r72, %r71, %r68, %p9;
	ld.global.f64 	%fd16, [%rd18+-8];
	cvt.rn.f64.s32 	%fd17, %r70;
	setp.lt.f64 	%p10, %fd16, %fd17;
	cvt.rzi.s32.f64 	%r73, %fd16;
	selp.b32 	%r74, %r73, %r70, %p10;
	add.s32 	%r75, %r152, 7;
	selp.b32 	%r76, %r75, %r72, %p10;
	ld.global.f64 	%fd18, [%rd18];
	cvt.rn.f64.s32 	%fd19, %r74;
	setp.lt.f64 	%p11, %fd18, %fd19;
	cvt.rzi.s32.f64 	%r77, %fd18;
	selp.b32 	%r78, %r77, %r74, %p11;
	add.s32 	%r79, %r152, 8;
	selp.b32 	%r80, %r79, %r76, %p11;
	ld.global.f64 	%fd20, [%rd18+8];
	cvt.rn.f64.s32 	%fd21, %r78;
	setp.lt.f64 	%p12, %fd20, %fd21;
	cvt.rzi.s32.f64 	%r81, %fd20;
	selp.b32 	%r82, %r81, %r78, %p12;
	add.s32 	%r83, %r152, 9;
	selp.b32 	%r84, %r83, %r80, %p12;
	ld.global.f64 	%fd22, [%rd18+16];
	cvt.rn.f64.s32 	%fd23, %r82;
	setp.lt.f64 	%p13, %fd22, %fd23;
	cvt.rzi.s32.f64 	%r85, %fd22;
	selp.b32 	%r86, %r85, %r82, %p13;
	add.s32 	%r87, %r152, 10;
	selp.b32 	%r88, %r87, %r84, %p13;
	ld.global.f64 	%fd24, [%rd18+24];
	cvt.rn.f64.s32 	%fd25, %r86;
	setp.lt.f64 	%p14, %fd24, %fd25;
	cvt.rzi.s32.f64 	%r89, %fd24;
	selp.b32 	%r90, %r89, %r86, %p14;
	add.s32 	%r91, %r152, 11;
	selp.b32 	%r92, %r91, %r88, %p14;
	ld.global.f64 	%fd26, [%rd18+32];
	cvt.rn.f64.s32 	%fd27, %r90;
	setp.lt.f64 	%p15, %fd26, %fd27;
	cvt.rzi.s32.f64 	%r93, %fd26;
	selp.b32 	%r94, %r93, %r90, %p15;
	add.s32 	%r95, %r152, 12;
	selp.b32 	%r96, %r95, %r92, %p15;
	ld.global.f64 	%fd28, [%rd18+40];
	cvt.rn.f64.s32 	%fd29, %r94;
	setp.lt.f64 	%p16, %fd28, %fd29;
	cvt.rzi.s32.f64 	%r97, %fd28;
	selp.b32 	%r98, %r97, %r94, %p16;
	add.s32 	%r99, %r152, 13;
	selp.b32 	%r100, %r99, %r96, %p16;
	ld.global.f64 	%fd30, [%rd18+48];
	cvt.rn.f64.s32 	%fd31, %r98;
	setp.lt.f64 	%p17, %fd30, %fd31;
	cvt.rzi.s32.f64 	%r101, %fd30;
	selp.b32 	%r102, %r101, %r98, %p17;
	add.s32 	%r103, %r152, 14;
	selp.b32 	%r104, %r103, %r100, %p17;
	ld.global.f64 	%fd32, [%rd18+56];
	cvt.rn.f64.s32 	%fd33, %r102;
	setp.lt.f64 	%p18, %fd32, %fd33;
	cvt.rzi.s32.f64 	%r105, %fd32;
	selp.b32 	%r158, %r105, %r102, %p18;
	add.s32 	%r106, %r152, 15;
	selp.b32 	%r171, %r106, %r104, %p18;
	add.s64 	%rd18, %rd18, 128;
	add.s32 	%r152, %r152, 16;
	setp.ne.s32 	%p19, %r152, %r160;
	@%p19 bra 	$L__BB4_3;
$L__BB4_4:
	setp.eq.s32 	%p20, %r2, 0;
	@%p20 bra 	$L__BB4_13;
	and.b32  	%r14, %r40, 7;
	setp.lt.u32 	%p21, %r2, 8;
	@%p21 bra 	$L__BB4_7;
	mul.wide.u32 	%rd10, %r160, 8;
	add.s64 	%rd11, %rd1, %rd10;
	ld.global.f64 	%fd34, [%rd11];
	cvt.rn.f64.s32 	%fd35, %r158;
	setp.lt.f64 	%p22, %fd34, %fd35;
	cvt.rzi.s32.f64 	%r108, %fd34;
	selp.b32 	%r109, %r108, %r158, %p22;
	selp.b32 	%r110, %r160, %r171, %p22;
	add.s32 	%r111, %r160, 1;
	ld.global.f64 	%fd36, [%rd11+8];
	cvt.rn.f64.s32 	%fd37, %r109;
	setp.lt.f64 	%p23, %fd36, %fd37;
	cvt.rzi.s32.f64 	%r112, %fd36;
	selp.b32 	%r113, %r112, %r109, %p23;
	selp.b32 	%r114, %r111, %r110, %p23;
	add.s32 	%r115, %r160, 2;
	ld.global.f64 	%fd38, [%rd11+16];
	cvt.rn.f64.s32 	%fd39, %r113;
	setp.lt.f64 	%p24, %fd38, %fd39;
	cvt.rzi.s32.f64 	%r116, %fd38;
	selp.b32 	%r117, %r116, %r113, %p24;
	selp.b32 	%r118, %r115, %r114, %p24;
	add.s32 	%r119, %r160, 3;
	ld.global.f64 	%fd40, [%rd11+24];
	cvt.rn.f64.s32 	%fd41, %r117;
	setp.lt.f64 	%p25, %fd40, %fd41;
	cvt.rzi.s32.f64 	%r120, %fd40;
	selp.b32 	%r121, %r120, %r117, %p25;
	selp.b32 	%r122, %r119, %r118, %p25;
	add.s32 	%r123, %r160, 4;
	ld.global.f64 	%fd42, [%rd11+32];
	cvt.rn.f64.s32 	%fd43, %r121;
	setp.lt.f64 	%p26, %fd42, %fd43;
	cvt.rzi.s32.f64 	%r124, %fd42;
	selp.b32 	%r125, %r124, %r121, %p26;
	selp.b32 	%r126, %r123, %r122, %p26;
	add.s32 	%r127, %r160, 5;
	ld.global.f64 	%fd44, [%rd11+40];
	cvt.rn.f64.s32 	%fd45, %r125;
	setp.lt.f64 	%p27, %fd44, %fd45;
	cvt.rzi.s32.f64 	%r128, %fd44;
	selp.b32 	%r129, %r128, %r125, %p27;
	selp.b32 	%r130, %r127, %r126, %p27;
	add.s32 	%r131, %r160, 6;
	ld.global.f64 	%fd46, [%rd11+48];
	cvt.rn.f64.s32 	%fd47, %r129;
	setp.lt.f64 	%p28, %fd46, %fd47;
	cvt.rzi.s32.f64 	%r132, %fd46;
	selp.b32 	%r133, %r132, %r129, %p28;
	selp.b32 	%r134, %r131, %r130, %p28;
	add.s32 	%r135, %r160, 7;
	ld.global.f64 	%fd48, [%rd11+56];
	cvt.rn.f64.s32 	%fd49, %r133;
	setp.lt.f64 	%p29, %fd48, %fd49;
	cvt.rzi.s32.f64 	%r136, %fd48;
	selp.b32 	%r158, %r136, %r133, %p29;
	selp.b32 	%r171, %r135, %r134, %p29;
	add.s32 	%r160, %r160, 8;
$L__BB4_7:
	setp.eq.s32 	%p30, %r14, 0;
	@%p30 bra 	$L__BB4_13;
	and.b32  	%r22, %r40, 3;
	setp.lt.u32 	%p31, %r14, 4;
	@%p31 bra 	$L__BB4_10;
	mul.wide.u32 	%rd12, %r160, 8;
	add.s64 	%rd13, %rd1, %rd12;
	ld.global.f64 	%fd50, [%rd13];
	cvt.rn.f64.s32 	%fd51, %r158;
	setp.lt.f64 	%p32, %fd50, %fd51;
	cvt.rzi.s32.f64 	%r138, %fd50;
	selp.b32 	%r139, %r138, %r158, %p32;
	selp.b32 	%r140, %r160, %r171, %p32;
	add.s32 	%r141, %r160, 1;
	ld.global.f64 	%fd52, [%rd13+8];
	cvt.rn.f64.s32 	%fd53, %r139;
	setp.lt.f64 	%p33, %fd52, %fd53;
	cvt.rzi.s32.f64 	%r142, %fd52;
	selp.b32 	%r143, %r142, %r139, %p33;
	selp.b32 	%r144, %r141, %r140, %p33;
	add.s32 	%r145, %r160, 2;
	ld.global.f64 	%fd54, [%rd13+16];
	cvt.rn.f64.s32 	%fd55, %r143;
	setp.lt.f64 	%p34, %fd54, %fd55;
	cvt.rzi.s32.f64 	%r146, %fd54;
	selp.b32 	%r147, %r146, %r143, %p34;
	selp.b32 	%r148, %r145, %r144, %p34;
	add.s32 	%r149, %r160, 3;
	ld.global.f64 	%fd56, [%rd13+24];
	cvt.rn.f64.s32 	%fd57, %r147;
	setp.lt.f64 	%p35, %fd56, %fd57;
	cvt.rzi.s32.f64 	%r150, %fd56;
	selp.b32 	%r158, %r150, %r147, %p35;
	selp.b32 	%r171, %r149, %r148, %p35;
	add.s32 	%r160, %r160, 4;
$L__BB4_10:
	setp.eq.s32 	%p36, %r22, 0;
	@%p36 bra 	$L__BB4_13;
	mul.wide.u32 	%rd14, %r160, 8;
	add.s64 	%rd19, %rd1, %rd14;
	neg.s32 	%r167, %r22;
$L__BB4_12:
	.pragma "nounroll";
	ld.global.f64 	%fd58, [%rd19];
	cvt.rn.f64.s32 	%fd59, %r158;
	setp.lt.f64 	%p37, %fd58, %fd59;
	cvt.rzi.s32.f64 	%r151, %fd58;
	selp.b32 	%r158, %r151, %r158, %p37;
	selp.b32 	%r171, %r160, %r171, %p37;
	add.s32 	%r160, %r160, 1;
	add.s64 	%rd19, %rd19, 8;
	add.s32 	%r167, %r167, 1;
	setp.ne.s32 	%p38, %r167, 0;
	@%p38 bra 	$L__BB4_12;
$L__BB4_13:
	cvta.to.global.u64 	%rd15, %rd8;
	mul.wide.s32 	%rd16, %r41, 4;
	add.s64 	%rd17, %rd15, %rd16;
	st.global.u32 	[%rd17], %r171;
	ret;

}
	// .globl	_Z16findNewCentroidsPdS_PiiiiS0_
.visible .entry _Z16findNewCentroidsPdS_PiiiiS0_(
	.param .u64 .ptr .align 1 _Z16findNewCentroidsPdS_PiiiiS0__param_0,
	.param .u64 .ptr .align 1 _Z16findNewCentroidsPdS_PiiiiS0__param_1,
	.param .u64 .ptr .align 1 _Z16findNewCentroidsPdS_PiiiiS0__param_2,
	.param .u32 _Z16findNewCentroidsPdS_PiiiiS0__param_3,
	.param .u32 _Z16findNewCentroidsPdS_PiiiiS0__param_4,
	.param .u32 _Z16findNewCentroidsPdS_PiiiiS0__param_5,
	.param .u64 .ptr .align 1 _Z16findNewCentroidsPdS_PiiiiS0__param_6
)
{
	.reg .b32 	%r<12>;
	.reg .b64 	%rd<20>;
	.reg .b64 	%fd<3>;

	ld.param.u64 	%rd1, [_Z16findNewCentroidsPdS_PiiiiS0__param_0];
	ld.param.u64 	%rd2, [_Z16findNewCentroidsPdS_PiiiiS0__param_1];
	ld.param.u64 	%rd3, [_Z16findNewCentroidsPdS_PiiiiS0__param_2];
	ld.param.u32 	%r1, [_Z16findNewCentroidsPdS_PiiiiS0__param_4];
	ld.param.u64 	%rd4, [_Z16findNewCentroidsPdS_PiiiiS0__param_6];
	cvta.to.global.u64 	%rd5, %rd2;
	cvta.to.global.u64 	%rd6, %rd1;
	cvta.to.global.u64 	%rd7, %rd4;
	cvta.to.global.u64 	%rd8, %rd3;
	mov.u32 	%r2, %ctaid.x;
	mov.u32 	%r3, %ntid.x;
	mov.u32 	%r4, %tid.x;
	mad.lo.s32 	%r5, %r2, %r3, %r4;
	div.s32 	%r6, %r5, %r1;
	mul.wide.s32 	%rd9, %r6, 4;
	add.s64 	%rd10, %rd8, %rd9;
	ld.global.u32 	%r7, [%rd10];
	mul.wide.s32 	%rd11, %r7, 4;
	add.s64 	%rd12, %rd7, %rd11;
	atom.global.add.u32 	%r8, [%rd12], 1;
	mul.lo.s32 	%r9, %r7, %r1;
	cvt.s64.s32 	%rd13, %r9;
	mul.lo.s32 	%r10, %r6, %r1;
	sub.s32 	%r11, %r5, %r10;
	cvt.s64.s32 	%rd14, %r11;
	add.s64 	%rd15, %rd14, %rd13;
	shl.b64 	%rd16, %rd15, 3;
	add.s64 	%rd17, %rd5, %rd16;
	mul.wide.s32 	%rd18, %r5, 8;
	add.s64 	%rd19, %rd6, %rd18;
	ld.global.f64 	%fd1, [%rd19];
	atom.global.add.f64 	%fd2, [%rd17], %fd1;
	ret;

}
	// .globl	_Z15divide_by_countPdPiii
.visible .entry _Z15divide_by_countPdPiii(
	.param .u64 .ptr .align 1 _Z15divide_by_countPdPiii_param_0,
	.param .u64 .ptr .align 1 _Z15divide_by_countPdPiii_param_1,
	.param .u32 _Z15divide_by_countPdPiii_param_2,
	.param .u32 _Z15divide_by_countPdPiii_param_3
)
{
	.reg .b32 	%r<8>;
	.reg .b64 	%rd<9>;
	.reg .b64 	%fd<6>;

	ld.param.u64 	%rd1, [_Z15divide_by_countPdPiii_param_0];
	ld.param.u64 	%rd2, [_Z15divide_by_countPdPiii_param_1];
	ld.param.u32 	%r1, [_Z15divide_by_countPdPiii_param_2];
	cvta.to.global.u64 	%rd3, %rd2;
	cvta.to.global.u64 	%rd4, %rd1;
	mov.u32 	%r2, %ctaid.x;
	mov.u32 	%r3, %ntid.x;
	mov.u32 	%r4, %tid.x;
	mad.lo.s32 	%r5, %r2, %r3, %r4;
	cvt.rn.f64.s32 	%fd1, %r1;
	mul.wide.s32 	%rd5, %r5, 8;
	add.s64 	%rd6, %rd4, %rd5;
	ld.global.f64 	%fd2, [%rd6];
	mul.f64 	%fd3, %fd2, %fd1;
	div.s32 	%r6, %r5, %r1;
	mul.wide.s32 	%rd7, %r6, 4;
	add.s64 	%rd8, %rd3, %rd7;
	ld.global.u32 	%r7, [%rd8];
	cvt.rn.f64.s32 	%fd4, %r7;
	div.rn.f64 	%fd5, %fd3, %fd4;
	st.global.f64 	[%rd6], %fd5;
	ret;

}
	// .globl	_Z10init_zerosPd
.visible .entry _Z10init_zerosPd(
	.param .u64 .ptr .align 1 _Z10init_zerosPd_param_0
)
{
	.reg .b32 	%r<5>;
	.reg .b64 	%rd<6>;

	ld.param.u64 	%rd1, [_Z10init_zerosPd_param_0];
	cvta.to.global.u64 	%rd2, %rd1;
	mov.u32 	%r1, %ctaid.x;
	mov.u32 	%r2, %ntid.x;
	mov.u32 	%r3, %tid.x;
	mad.lo.s32 	%r4, %r1, %r2, %r3;
	mul.wide.s32 	%rd3, %r4, 8;
	add.s64 	%rd4, %rd2, %rd3;
	mov.b64 	%rd5, 0;
	st.global.u64 	[%rd4], %rd5;
	ret;

}
	// .globl	_Z10init_zerosPi
.visible .entry _Z10init_zerosPi(
	.param .u64 .ptr .align 1 _Z10init_zerosPi_param_0
)
{
	.reg .b32 	%r<6>;
	.reg .b64 	%rd<5>;

	ld.param.u64 	%rd1, [_Z10init_zerosPi_param_0];
	cvta.to.global.u64 	%rd2, %rd1;
	mov.u32 	%r1, %ctaid.x;
	mov.u32 	%r2, %ntid.x;
	mov.u32 	%r3, %tid.x;
	mad.lo.s32 	%r4, %r1, %r2, %r3;
	mul.wide.s32 	%rd3, %r4, 4;
	add.s64 	%rd4, %rd2, %rd3;
	mov.b32 	%r5, 0;
	st.global.u32 	[%rd4], %r5;
	ret;

}
	// .globl	_Z11init_labelsPii
.visible .entry _Z11init_labelsPii(
	.param .u64 .ptr .align 1 _Z11init_labelsPii_param_0,
	.param .u32 _Z11init_labelsPii_param_1
)
{
	.reg .b32 	%r<7>;
	.reg .b64 	%rd<5>;

	ld.param.u64 	%rd1, [_Z11init_labelsPii_param_0];
	ld.param.u32 	%r1, [_Z11init_labelsPii_param_1];
	cvta.to.global.u64 	%rd2, %rd1;
	mov.u32 	%r2, %ctaid.x;
	mov.u32 	%r3, %ntid.x;
	mov.u32 	%r4, %tid.x;
	mad.lo.s32 	%r5, %r2, %r3, %r4;
	rem.s32 	%r6, %r5, %r1;
	mul.wide.s32 	%rd3, %r5, 4;
	add.s64 	%rd4, %rd2, %rd3;
	st.global.u32 	[%rd4], %r6;
	ret;

}
	// .globl	_Z17copyCentroidToOldPdS_
.visible .entry _Z17copyCentroidToOldPdS_(
	.param .u64 .ptr .align 1 _Z17copyCentroidToOldPdS__param_0,
	.param .u64 .ptr .align 1 _Z17copyCentroidToOldPdS__param_1
)
{
	.reg .pred 	%p<2>;
	.reg .b32 	%r<5>;
	.reg .b64 	%rd<9>;
	.reg .b64 	%fd<2>;

	ld.param.u64 	%rd2, [_Z17copyCentroidToOldPdS__param_0];
	ld.param.u64 	%rd1, [_Z17copyCentroidToOldPdS__param_1];
	cvta.to.global.u64 	%rd3, %rd2;
	mov.u32 	%r2, %ctaid.x;
	mov.u32 	%r3, %ntid.x;
	mov.u32 	%r4, %tid.x;
	mad.lo.s32 	%r1, %r2, %r3, %r4;
	mul.wide.s32 	%rd4, %r1, 8;
	add.s64 	%rd5, %rd3, %rd4;
	ld.global.f64 	%fd1, [%rd5];
	setp.nan.f64 	%p1, %fd1, %fd1;
	@%p1 bra 	$L__BB10_2;
	cvta.to.global.u64 	%rd6, %rd1;
	add.s64 	%rd8, %rd6, %rd4;
	st.global.f64 	[%rd8], %fd1;
$L__BB10_2:
	ret;

}


// ===== COMPILED SASS (sm_100) =====

	.target	sm_100

	.elftype	@"ET_EXEC"


//--------------------- .note.nv.tkinfo           --------------------------
	.section	.note.nv.tkinfo,"",@"SHT_NOTE"
	.sectionflags	@"SHF_NOTE_NV_TKINFO"
	.tkinfo
        /*0018*/ 	.word	0x00000002
        /*0030*/ 	.string	""
        /*0030*/ 	.string	"ptxas"
        /*0030*/ 	.string	"Cuda compilation tools, release 13.0, V13.0.88"
        /*0030*/ 	.string	"Build cuda_13.0.r13.0/compiler.36424714_0"
        /*0030*/ 	.string	"-arch sm_100 -m 64 "



//--------------------- .note.nv.cuinfo           --------------------------
	.section	.note.nv.cuinfo,"",@"SHT_NOTE"
	.sectionflags	@"SHF_NOTE_NV_CUINFO"
        /*0018*/ 	.short	0x0002
        /*001a*/ 	.short	0x0064
        /*001c*/ 	.short	0x0082
	.zero		2


//--------------------- .nv.info                  --------------------------
	.section	.nv.info,"",@"SHT_CUDA_INFO"
	.align	4


	//----- nvinfo : EIATTR_REGCOUNT
	.align		4
        /*0000*/ 	.byte	0x04, 0x2f
        /*0002*/ 	.short	(.L_1 - .L_0)
	.align		4
.L_0:
        /*0004*/ 	.word	index@(_Z13assignClassesPdS_iiiPiS_)
        /*0008*/ 	.word	0x00000020


	//----- nvinfo : EIATTR_FRAME_SIZE
	.align		4
.L_1:
        /*000c*/ 	.byte	0x04, 0x11
        /*000e*/ 	.short	(.L_3 - .L_2)
	.align		4
.L_2:
        /*0010*/ 	.word	index@(_Z13assignClassesPdS_iiiPiS_)
        /*0014*/ 	.word	0x00000000


	//----- nvinfo : EIATTR_REGCOUNT
	.align		4
.L_3:
        /*0018*/ 	.byte	0x04, 0x2f
        /*001a*/ 	.short	(.L_5 - .L_4)
	.align		4
.L_4:
        /*001c*/ 	.word	index@(_Z22subtractPointFromMeansPdS_iiii)
        /*0020*/ 	.word	0x0000000e


	//----- nvinfo : EIATTR_FRAME_SIZE
	.align		4
.L_5:
        /*0024*/ 	.byte	0x04, 0x11
        /*0026*/ 	.short	(.L_7 - .L_6)
	.align		4
.L_6:
        /*0028*/ 	.word	index@(_Z22subtractPointFromMeansPdS_iiii)
        /*002c*/ 	.word	0x00000000


	//----- nvinfo : EIATTR_REGCOUNT
	.align		4
.L_7:
        /*0030*/ 	.byte	0x04, 0x2f
        /*0032*/ 	.short	(.L_9 - .L_8)
	.align		4
.L_8:
        /*0034*/ 	.word	index@(_Z15addPointToMeansPdS_iiii)
        /*0038*/ 	.word	0x0000000e


	//----- nvinfo : EIATTR_FRAME_SIZE
	.align		4
.L_9:
        /*003c*/ 	.byte	0x04, 0x11
        /*003e*/ 	.short	(.L_11 - .L_10)
	.align		4
.L_10:
        /*0040*/ 	.word	index@(_Z15addPointToMeansPdS_iiii)
        /*0044*/ 	.word	0x00000000


	//----- nvinfo : EIATTR_REGCOUNT
	.align		4
.L_11:
        /*0048*/ 	.byte	0x04, 0x2f
        /*004a*/ 	.short	(.L_13 - .L_12)
	.align		4
.L_12:
        /*004c*/ 	.word	index@(_Z12getDistancesPdS_ii)
        /*0050*/ 	.word	0x00000020


	//----- nvinfo : EIATTR_FRAME_SIZE
	.align		4
.L_13:
        /*0054*/ 	.byte	0x04, 0x11
        /*0056*/ 	.short	(.L_15 - .L_14)
	.align		4
.L_14:
        /*0058*/ 	.word	index@(_Z12getDistancesPdS_ii)
        /*005c*/ 	.word	0x00000000


	//----- nvinfo : EIATTR_REGCOUNT
	.align		4
.L_15:
        /*0060*/ 	.byte	0x04, 0x2f
        /*0062*/ 	.short	(.L_17 - .L_16)
	.align		4
.L_16:
        /*0064*/ 	.word	index@(_Z11assignClassPdPiii)
        /*0068*/ 	.word	0x00000020


	//----- nvinfo : EIATTR_FRAME_SIZE
	.align		4
.L_17:
        /*006c*/ 	.byte	0x04, 0x11
        /*006e*/ 	.short	(.L_19 - .L_18)
	.align		4
.L_18:
        /*0070*/ 	.word	index@(_Z11assignClassPdPiii)
        /*0074*/ 	.word	0x00000000


	//----- nvinfo : EIATTR_REGCOUNT
	.align		4
.L_19:
        /*0078*/ 	.byte	0x04, 0x2f
        /*007a*/ 	.short	(.L_21 - .L_20)
	.align		4
.L_20:
        /*007c*/ 	.word	index@(_Z16findNewCentroidsPdS_PiiiiS0_)
        /*0080*/ 	.word	0x0000000e


	//----- nvinfo : EIATTR_FRAME_SIZE
	.align		4
.L_21:
        /*0084*/ 	.byte	0x04, 0x11
        /*0086*/ 	.short	(.L_23 - .L_22)
	.align		4
.L_22:
        /*0088*/ 	.word	index@(_Z16findNewCentroidsPdS_PiiiiS0_)
        /*008c*/ 	.word	0x00000000


	//----- nvinfo : EIATTR_REGCOUNT
	.align		4
.L_23:
        /*0090*/ 	.byte	0x04, 0x2f
        /*0092*/ 	.short	(.L_25 - .L_24)
	.align		4
.L_24:
        /*0094*/ 	.word	index@(_Z15divide_by_countPdPiii)
        /*0098*/ 	.word	0x0000001a


	//----- nvinfo : EIATTR_FRAME_SIZE
	.align		4
.L_25:
        /*009c*/ 	.byte	0x04, 0x11
        /*009e*/ 	.short	(.L_27 - .L_26)
	.align		4
.L_26:
        /*00a0*/ 	.word	index@($__internal_0_$__cuda_sm20_div_rn_f64_full)
        /*00a4*/ 	.word	0x00000000


	//----- nvinfo : EIATTR_FRAME_SIZE
	.align		4
.L_27:
        /*00a8*/ 	.byte	0x04, 0x11
        /*00aa*/ 	.short	(.L_29 - .L_28)
	.align		4
.L_28:
        /*00ac*/ 	.word	index@(_Z15divide_by_countPdPiii)
        /*00b0*/ 	.word	0x00000000


	//----- nvinfo : EIATTR_REGCOUNT
	.align		4
.L_29:
        /*00b4*/ 	.byte	0x04, 0x2f
        /*00b6*/ 	.short	(.L_31 - .L_30)
	.align		4
.L_30:
        /*00b8*/ 	.word	index@(_Z10init_zerosPd)
        /*00bc*/ 	.word	0x00000008


	//----- nvinfo : EIATTR_FRAME_SIZE
	.align		4
.L_31:
        /*00c0*/ 	.byte	0x04, 0x11
        /*00c2*/ 	.short	(.L_33 - .L_32)
	.align		4
.L_32:
        /*00c4*/ 	.word	index@(_Z10init_zerosPd)
        /*00c8*/ 	.word	0x00000000


	//----- nvinfo : EIATTR_REGCOUNT
	.align		4
.L_33:
        /*00cc*/ 	.byte	0x04, 0x2f
        /*00ce*/ 	.short	(.L_35 - .L_34)
	.align		4
.L_34:
        /*00d0*/ 	.word	index@(_Z10init_zerosPi)
        /*00d4*/ 	.word	0x00000008


	//----- nvinfo : EIATTR_FRAME_SIZE
	.align		4
.L_35:
        /*00d8*/ 	.byte	0x04, 0x11
        /*00da*/ 	.short	(.L_37 - .L_36)
	.align		4
.L_36:
        /*00dc*/ 	.word	index@(_Z10init_zerosPi)
        /*00e0*/ 	.word	0x00000000


	//----- nvinfo : EIATTR_REGCOUNT
	.align		4
.L_37:
        /*00e4*/ 	.byte	0x04, 0x2f
        /*00e6*/ 	.short	(.L_39 - .L_38)
	.align		4
.L_38:
        /*00e8*/ 	.word	index@(_Z11init_labelsPii)
        /*00ec*/ 	.word	0x0000000c


	//----- nvinfo : EIATTR_FRAME_SIZE
	.align		4
.L_39:
        /*00f0*/ 	.byte	0x04, 0x11
        /*00f2*/ 	.short	(.L_41 - .L_40)
	.align		4
.L_40:
        /*00f4*/ 	.word	index@(_Z11init_labelsPii)
        /*00f8*/ 	.word	0x00000000


	//----- nvinfo : EIATTR_REGCOUNT
	.align		4
.L_41:
        /*00fc*/ 	.byte	0x04, 0x2f
        /*00fe*/ 	.short	(.L_43 - .L_42)
	.align		4
.L_42:
        /*0100*/ 	.word	index@(_Z17copyCentroidToOldPdS_)
        /*0104*/ 	.word	0x0000000a


	//----- nvinfo : EIATTR_FRAME_SIZE
	.align		4
.L_43:
        /*0108*/ 	.byte	0x04, 0x11
        /*010a*/ 	.short	(.L_45 - .L_44)
	.align		4
.L_44:
        /*010c*/ 	.word	index@(_Z17copyCentroidToOldPdS_)
        /*0110*/ 	.word	0x00000000


	//----- nvinfo : EIATTR_MIN_STACK_SIZE
	.align		4
.L_45:
        /*0114*/ 	.byte	0x04, 0x12
        /*0116*/ 	.short	(.L_47 - .L_46)
	.align		4
.L_46:
        /*0118*/ 	.word	index@(_Z17copyCentroidToOldPdS_)
        /*011c*/ 	.word	0x00000000


	//----- nvinfo : EIATTR_MIN_STACK_SIZE
	.align		4
.L_47:
        /*0120*/ 	.byte	0x04, 0x12
        /*0122*/ 	.short	(.L_49 - .L_48)
	.align		4
.L_48:
        /*0124*/ 	.word	index@(_Z11init_labelsPii)
        /*0128*/ 	.word	0x00000000


	//----- nvinfo : EIATTR_MIN_STACK_SIZE
	.align		4
.L_49:
        /*012c*/ 	.byte	0x04, 0x12
        /*012e*/ 	.short	(.L_51 - .L_50)
	.align		4
.L_50:
        /*0130*/ 	.word	index@(_Z10init_zerosPi)
        /*0134*/ 	.word	0x00000000


	//----- nvinfo : EIATTR_MIN_STACK_SIZE
	.align		4
.L_51:
        /*0138*/ 	.byte	0x04, 0x12
        /*013a*/ 	.short	(.L_53 - .L_52)
	.align		4
.L_52:
        /*013c*/ 	.word	index@(_Z10init_zerosPd)
        /*0140*/ 	.word	0x00000000


	//----- nvinfo : EIATTR_MIN_STACK_SIZE
	.align		4
.L_53:
        /*0144*/ 	.byte	0x04, 0x12
        /*0146*/ 	.short	(.L_55 - .L_54)
	.align		4
.L_54:
        /*0148*/ 	.word	index@(_Z15divide_by_countPdPiii)
        /*014c*/ 	.word	0x00000000


	//----- nvinfo : EIATTR_MIN_STACK_SIZE
	.align		4
.L_55:
        /*0150*/ 	.byte	0x04, 0x12
        /*0152*/ 	.short	(.L_57 - .L_56)
	.align		4
.L_56:
        /*0154*/ 	.word	index@(_Z16findNewCentroidsPdS_PiiiiS0_)
        /*0158*/ 	.word	0x00000000


	//----- nvinfo : EIATTR_MIN_STACK_SIZE
	.align		4
.L_57:
        /*015c*/ 	.byte	0x04, 0x12
        /*015e*/ 	.short	(.L_59 - .L_58)
	.align		4
.L_58:
        /*0160*/ 	.word	index@(_Z11assignClassPdPiii)
        /*0164*/ 	.word	0x00000000


	//----- nvinfo : EIATTR_MIN_STACK_SIZE
	.align		4
.L_59:
        /*0168*/ 	.byte	0x04, 0x12
        /*016a*/ 	.short	(.L_61 - .L_60)
	.align		4
.L_60:
        /*016c*/ 	.word	index@(_Z12getDistancesPdS_ii)
        /*0170*/ 	.word	0x00000000


	//----- nvinfo : EIATTR_MIN_STACK_SIZE
	.align		4
.L_61:
        /*0174*/ 	.byte	0x04, 0x12
        /*0176*/ 	.short	(.L_63 - .L_62)
	.align		4
.L_62:
        /*0178*/ 	.word	index@(_Z15addPointToMeansPdS_iiii)
        /*017c*/ 	.word	0x00000000


	//----- nvinfo : EIATTR_MIN_STACK_SIZE
	.align		4
.L_63:
        /*0180*/ 	.byte	0x04, 0x12
        /*0182*/ 	.short	(.L_65 - .L_64)
	.align		4
.L_64:
        /*0184*/ 	.word	index@(_Z22subtractPointFromMeansPdS_iiii)
        /*0188*/ 	.word	0x00000000


	//----- nvinfo : EIATTR_MIN_STACK_SIZE
	.align		4
.L_65:
        /*018c*/ 	.byte	0x04, 0x12
        /*018e*/ 	.short	(.L_67 - .L_66)
	.align		4
.L_66:
        /*0190*/ 	.word	index@(_Z13assignClassesPdS_iiiPiS_)
        /*0194*/ 	.word	0x00000000
.L_67:


//--------------------- .nv.compat                --------------------------
	.section	.nv.compat,"",@"SHT_CUDA_COMPAT_INFO"
	.align	4
        /*0000*/ 	.byte	0x02, 0x09, 0x00, 0x00, 0x02, 0x02, 0x01, 0x00, 0x02, 0x05, 0x05, 0x00, 0x03, 0x07, 0x01, 0x01
        /*0010*/ 	.byte	0x02, 0x03, 0x00, 0x00, 0x02, 0x06, 0x01, 0x00, 0x04, 0x0b, 0x08, 0x00, 0x01, 0x00, 0x00, 0x00
        /*0020*/ 	.byte	0x00, 0x00, 0x00, 0x00


//--------------------- .nv.info._Z17copyCentroidToOldPdS_ --------------------------
	.section	.nv.info._Z17copyCentroidToOldPdS_,"",@"SHT_CUDA_INFO"
	.sectionflags	@""
	.align	4


	//----- nvinfo : EIATTR_CUDA_API_VERSION
	.align		4
        /*0000*/ 	.byte	0x04, 0x37
        /*0002*/ 	.short	(.L_69 - .L_68)
.L_68:
        /*0004*/ 	.word	0x00000082


	//----- nvinfo : EIATTR_KPARAM_INFO
	.align		4
.L_69:
        /*0008*/ 	.byte	0x04, 0x17
        /*000a*/ 	.short	(.L_71 - .L_70)
.L_70:
        /*000c*/ 	.word	0x00000000
        /*0010*/ 	.short	0x0001
        /*0012*/ 	.short	0x0008
        /*0014*/ 	.byte	0x00, 0xf5, 0x21, 0x00


	//----- nvinfo : EIATTR_KPARAM_INFO
	.align		4
.L_71:
        /*0018*/ 	.byte	0x04, 0x17
        /*001a*/ 	.short	(.L_73 - .L_72)
.L_72:
        /*001c*/ 	.word	0x00000000
        /*0020*/ 	.short	0x0000
        /*0022*/ 	.short	0x0000
        /*0024*/ 	.byte	0x00, 0xf5, 0x21, 0x00


	//----- nvinfo : EIATTR_SPARSE_MMA_MASK
	.align		4
.L_73:
        /*0028*/ 	.byte	0x03, 0x50
        /*002a*/ 	.short	0x0000


	//----- nvinfo : EIATTR_MAXREG_COUNT
	.align		4
        /*002c*/ 	.byte	0x03, 0x1b
        /*002e*/ 	.short	0x00ff


	//----- nvinfo : EIATTR_MERCURY_ISA_VERSION
	.align		4
        /*0030*/ 	.byte	0x03, 0x5f
        /*0032*/ 	.short	0x0101


	//----- nvinfo : EIATTR_VRC_CTA_INIT_COUNT
	.align		4
        /*0034*/ 	.byte	0x02, 0x4a
	.zero		1
	.zero		1


	//----- nvinfo : EIATTR_EXIT_INSTR_OFFSETS
	.align		4
        /*0038*/ 	.byte	0x04, 0x1c
        /*003a*/ 	.short	(.L_75 - .L_74)


	//   ....[0]....
.L_74:
        /*003c*/ 	.word	0x000000a0


	//   ....[1]....
        /*0040*/ 	.word	0x000000e0


	//----- nvinfo : EIATTR_CBANK_PARAM_SIZE
	.align		4
.L_75:
        /*0044*/ 	.byte	0x03, 0x19
        /*0046*/ 	.short	0x0010


	//----- nvinfo : EIATTR_PARAM_CBANK
	.align		4
        /*0048*/ 	.byte	0x04, 0x0a
        /*004a*/ 	.short	(.L_77 - .L_76)
	.align		4
.L_76:
        /*004c*/ 	.word	index@(.nv.constant0._Z17copyCentroidToOldPdS_)
        /*0050*/ 	.short	0x0380
        /*0052*/ 	.short	0x0010


	//----- nvinfo : EIATTR_SW_WAR
	.align		4
.L_77:
        /*0054*/ 	.byte	0x04, 0x36
        /*0056*/ 	.short	(.L_79 - .L_78)
.L_78:
        /*0058*/ 	.word	0x00000008
.L_79:


//--------------------- .nv.info._Z11init_labelsPii --------------------------
	.section	.nv.info._Z11init_labelsPii,"",@"SHT_CUDA_INFO"
	.sectionflags	@""
	.align	4


	//----- nvinfo : EIATTR_CUDA_API_VERSION
	.align		4
        /*0000*/ 	.byte	0x04, 0x37
        /*0002*/ 	.short	(.L_81 - .L_80)
.L_80:
        /*0004*/ 	.word	0x00000082


	//----- nvinfo : EIATTR_KPARAM_INFO
	.align		4
.L_81:
        /*0008*/ 	.byte	0x04, 0x17
        /*000a*/ 	.short	(.L_83 - .L_82)
.L_82:
        /*000c*/ 	.word	0x00000000
        /*0010*/ 	.short	0x0001
        /*0012*/ 	.short	0x0008
        /*0014*/ 	.byte	0x00, 0xf0, 0x11, 0x00


	//----- nvinfo : EIATTR_KPARAM_INFO
	.align		4
.L_83:
        /*0018*/ 	.byte	0x04, 0x17
        /*001a*/ 	.short	(.L_85 - .L_84)
.L_84:
        /*001c*/ 	.word	0x00000000
        /*0020*/ 	.short	0x0000
        /*0022*/ 	.short	0x0000
        /*0024*/ 	.byte	0x00, 0xf5, 0x21, 0x00


	//----- nvinfo : EIATTR_SPARSE_MMA_MASK
	.align		4
.L_85:
        /*0028*/ 	.byte	0x03, 0x50
        /*002a*/ 	.short	0x0000


	//----- nvinfo : EIATTR_MAXREG_COUNT
	.align		4
        /*002c*/ 	.byte	0x03, 0x1b
        /*002e*/ 	.short	0x00ff


	//----- nvinfo : EIATTR_MERCURY_ISA_VERSION
	.align		4
        /*0030*/ 	.byte	0x03, 0x5f
        /*0032*/ 	.short	0x0101


	//----- nvinfo : EIATTR_VRC_CTA_INIT_COUNT
	.align		4
        /*0034*/ 	.byte	0x02, 0x4a
	.zero		1
	.zero		1


	//----- nvinfo : EIATTR_EXIT_INSTR_OFFSETS
	.align		4
        /*0038*/ 	.byte	0x04, 0x1c
        /*003a*/ 	.short	(.L_87 - .L_86)


	//   ....[0]....
.L_86:
        /*003c*/ 	.word	0x000001f0


	//----- nvinfo : EIATTR_CBANK_PARAM_SIZE
	.align		4
.L_87:
        /*0040*/ 	.byte	0x03, 0x19
        /*0042*/ 	.short	0x000c


	//----- nvinfo : EIATTR_PARAM_CBANK
	.align		4
        /*0044*/ 	.byte	0x04, 0x0a
        /*0046*/ 	.short	(.L_89 - .L_88)
	.align		4
.L_88:
        /*0048*/ 	.word	index@(.nv.constant0._Z11init_labelsPii)
        /*004c*/ 	.short	0x0380
        /*004e*/ 	.short	0x000c


	//----- nvinfo : EIATTR_SW_WAR
	.align		4
.L_89:
        /*0050*/ 	.byte	0x04, 0x36
        /*0052*/ 	.short	(.L_91 - .L_90)
.L_90:
        /*0054*/ 	.word	0x00000008
.L_91:


//--------------------- .nv.info._Z10init_zerosPi --------------------------
	.section	.nv.info._Z10init_zerosPi,"",@"SHT_CUDA_INFO"
	.sectionflags	@""
	.align	4


	//----- nvinfo : EIATTR_CUDA_API_VERSION
	.align		4
        /*0000*/ 	.byte	0x04, 0x37
        /*0002*/ 	.short	(.L_93 - .L_92)
.L_92:
        /*0004*/ 	.word	0x00000082


	//----- nvinfo : EIATTR_KPARAM_INFO
	.align		4
.L_93:
        /*0008*/ 	.byte	0x04, 0x17
        /*000a*/ 	.short	(.L_95 - .L_94)
.L_94:
        /*000c*/ 	.word	0x00000000
        /*0010*/ 	.short	0x0000
        /*0012*/ 	.short	0x0000
        /*0014*/ 	.byte	0x00, 0xf5, 0x21, 0x00


	//----- nvinfo : EIATTR_SPARSE_MMA_MASK
	.align		4
.L_95:
        /*0018*/ 	.byte	0x03, 0x50
        /*001a*/ 	.short	0x0000


	//----- nvinfo : EIATTR_MAXREG_COUNT
	.align		4
        /*001c*/ 	.byte	0x03, 0x1b
        /*001e*/ 	.short	0x00ff


	//----- nvinfo : EIATTR_MERCURY_ISA_VERSION
	.align		4
        /*0020*/ 	.byte	0x03, 0x5f
        /*0022*/ 	.short	0x0101


	//----- nvinfo : EIATTR_VRC_CTA_INIT_COUNT
	.align		4
        /*0024*/ 	.byte	0x02, 0x4a
	.zero		1
	.zero		1


	//----- nvinfo : EIATTR_EXIT_INSTR_OFFSETS
	.align		4
        /*0028*/ 	.byte	0x04, 0x1c
        /*002a*/ 	.short	(.L_97 - .L_96)


	//   ....[0]....
.L_96:
        /*002c*/ 	.word	0x00000090


	//----- nvinfo : EIATTR_CBANK_PARAM_SIZE
	.align		4
.L_97:
        /*0030*/ 	.byte	0x03, 0x19
        /*0032*/ 	.short	0x0008


	//----- nvinfo : EIATTR_PARAM_CBANK
	.align		4
        /*0034*/ 	.byte	0x04, 0x0a
        /*0036*/ 	.short	(.L_99 - .L_98)
	.align		4
.L_98:
        /*0038*/ 	.word	index@(.nv.constant0._Z10init_zerosPi)
        /*003c*/ 	.short	0x0380
        /*003e*/ 	.short	0x0008


	//----- nvinfo : EIATTR_SW_WAR
	.align		4
.L_99:
        /*0040*/ 	.byte	0x04, 0x36
        /*0042*/ 	.short	(.L_101 - .L_100)
.L_100:
        /*0044*/ 	.word	0x00000008
.L_101:


//--------------------- .nv.info._Z10init_zerosPd --------------------------
	.section	.nv.info._Z10init_zerosPd,"",@"SHT_CUDA_INFO"
	.sectionflags	@""
	.align	4


	//----- nvinfo : EIATTR_CUDA_API_VERSION
	.align		4
        /*0000*/ 	.byte	0x04, 0x37
        /*0002*/ 	.short	(.L_103 - .L_102)
.L_102:
        /*0004*/ 	.word	0x00000082


	//----- nvinfo : EIATTR_KPARAM_INFO
	.align		4
.L_103:
        /*0008*/ 	.byte	0x04, 0x17
        /*000a*/ 	.short	(.L_105 - .L_104)
.L_104:
        /*000c*/ 	.word	0x00000000
        /*0010*/ 	.short	0x0000
        /*0012*/ 	.short	0x0000
        /*0014*/ 	.byte	0x00, 0xf5, 0x21, 0x00


	//----- nvinfo : EIATTR_SPARSE_MMA_MASK
	.align		4
.L_105:
        /*0018*/ 	.byte	0x03, 0x50
        /*001a*/ 	.short	0x0000


	//----- nvinfo : EIATTR_MAXREG_COUNT
	.align		4
        /*001c*/ 	.byte	0x03, 0x1b
        /*001e*/ 	.short	0x00ff


	//----- nvinfo : EIATTR_MERCURY_ISA_VERSION
	.align		4
        /*0020*/ 	.byte	0x03, 0x5f
        /*0022*/ 	.short	0x0101


	//----- nvinfo : EIATTR_VRC_CTA_INIT_COUNT
	.align		4
        /*0024*/ 	.byte	0x02, 0x4a
	.zero		1
	.zero		1


	//----- nvinfo : EIATTR_EXIT_INSTR_OFFSETS
	.align		4
        /*0028*/ 	.byte	0x04, 0x1c
        /*002a*/ 	.short	(.L_107 - .L_106)


	//   ....[0]....
.L_106:
        /*002c*/ 	.word	0x00000090


	//----- nvinfo : EIATTR_CBANK_PARAM_SIZE
	.align		4
.L_107:
        /*0030*/ 	.byte	0x03, 0x19
        /*0032*/ 	.short	0x0008


	//----- nvinfo : EIATTR_PARAM_CBANK
	.align		4
        /*0034*/ 	.byte	0x04, 0x0a
        /*0036*/ 	.short	(.L_109 - .L_108)
	.align		4
.L_108:
        /*0038*/ 	.word	index@(.nv.constant0._Z10init_zerosPd)
        /*003c*/ 	.short	0x0380
        /*003e*/ 	.short	0x0008


	//----- nvinfo : EIATTR_SW_WAR
	.align		4
.L_109:
        /*0040*/ 	.byte	0x04, 0x36
        /*0042*/ 	.short	(.L_111 - .L_110)
.L_110:
        /*0044*/ 	.word	0x00000008
.L_111:


//--------------------- .nv.info._Z15divide_by_countPdPiii --------------------------
	.section	.nv.info._Z15divide_by_countPdPiii,"",@"SHT_CUDA_INFO"
	.sectionflags	@""
	.align	4


	//----- nvinfo : EIATTR_CUDA_API_VERSION
	.align		4
        /*0000*/ 	.byte	0x04, 0x37
        /*0002*/ 	.short	(.L_113 - .L_112)
.L_112:
        /*0004*/ 	.word	0x00000082


	//----- nvinfo : EIATTR_KPARAM_INFO
	.align		4
.L_113:
        /*0008*/ 	.byte	0x04, 0x17
        /*000a*/ 	.short	(.L_115 - .L_114)
.L_114:
        /*000c*/ 	.word	0x00000000
        /*0010*/ 	.short	0x0003
        /*0012*/ 	.short	0x0014
        /*0014*/ 	.byte	0x00, 0xf0, 0x11, 0x00


	//----- nvinfo : EIATTR_KPARAM_INFO
	.align		4
.L_115:
        /*0018*/ 	.byte	0x04, 0x17
        /*001a*/ 	.short	(.L_117 - .L_116)
.L_116:
        /*001c*/ 	.word	0x00000000
        /*0020*/ 	.short	0x0002
        /*0022*/ 	.short	0x0010
        /*0024*/ 	.byte	0x00, 0xf0, 0x11, 0x00


	//----- nvinfo : EIATTR_KPARAM_INFO
	.align		4
.L_117:
        /*0028*/ 	.byte	0x04, 0x17
        /*002a*/ 	.short	(.L_119 - .L_118)
.L_118:
        /*002c*/ 	.word	0x00000000
        /*0030*/ 	.short	0x0001
        /*0032*/ 	.short	0x0008
        /*0034*/ 	.byte	0x00, 0xf5, 0x21, 0x00


	//----- nvinfo : EIATTR_KPARAM_INFO
	.align		4
.L_119:
        /*0038*/ 	.byte	0x04, 0x17
        /*003a*/ 	.short	(.L_121 - .L_120)
.L_120:
        /*003c*/ 	.word	0x00000000
        /*0040*/ 	.short	0x0000
        /*0042*/ 	.short	0x0000
        /*0044*/ 	.byte	0x00, 0xf5, 0x21, 0x00


	//----- nvinfo : EIATTR_SPARSE_MMA_MASK
	.align		4
.L_121:
        /*0048*/ 	.byte	0x03, 0x50
        /*004a*/ 	.short	0x0000


	//----- nvinfo : EIATTR_MAXREG_COUNT
	.align		4
        /*004c*/ 	.byte	0x03, 0x1b
        /*004e*/ 	.short	0x00ff


	//----- nvinfo : EIATTR_MERCURY_ISA_VERSION
	.align		4
        /*0050*/ 	.byte	0x03, 0x5f
        /*0052*/ 	.short	0x0101


	//----- nvinfo : EIATTR_VRC_CTA_INIT_COUNT
	.align		4
        /*0054*/ 	.byte	0x02, 0x4a
	.zero		1
	.zero		1


	//----- nvinfo : EIATTR_EXIT_INSTR_OFFSETS
	.align		4
        /*0058*/ 	.byte	0x04, 0x1c
        /*005a*/ 	.short	(.L_123 - .L_122)


	//   ....[0]....
.L_122:
        /*005c*/ 	.word	0x000003c0


	//----- nvinfo : EIATTR_CRS_STACK_SIZE
	.align		4
.L_123:
        /*0060*/ 	.byte	0x04, 0x1e
        /*0062*/ 	.short	(.L_125 - .L_124)
.L_124:
        /*0064*/ 	.word	0x00000000


	//----- nvinfo : EIATTR_CBANK_PARAM_SIZE
	.align		4
.L_125:
        /*0068*/ 	.byte	0x03, 0x19
        /*006a*/ 	.short	0x0018


	//----- nvinfo : EIATTR_PARAM_CBANK
	.align		4
        /*006c*/ 	.byte	0x04, 0x0a
        /*006e*/ 	.short	(.L_127 - .L_126)
	.align		4
.L_126:
        /*0070*/ 	.word	index@(.nv.constant0._Z15divide_by_countPdPiii)
        /*0074*/ 	.short	0x0380
        /*0076*/ 	.short	0x0018


	//----- nvinfo : EIATTR_SW_WAR
	.align		4
.L_127:
        /*0078*/ 	.byte	0x04, 0x36
        /*007a*/ 	.short	(.L_129 - .L_128)
.L_128:
        /*007c*/ 	.word	0x00000008
.L_129:


//--------------------- .nv.info._Z16findNewCentroidsPdS_PiiiiS0_ --------------------------
	.section	.nv.info._Z16findNewCentroidsPdS_PiiiiS0_,"",@"SHT_CUDA_INFO"
	.sectionflags	@""
	.align	4


	//----- nvinfo : EIATTR_CUDA_API_VERSION
	.align		4
        /*0000*/ 	.byte	0x04, 0x37
        /*0002*/ 	.short	(.L_131 - .L_130)
.L_130:
        /*0004*/ 	.word	0x00000082


	//----- nvinfo : EIATTR_KPARAM_INFO
	.align		4
.L_131:
        /*0008*/ 	.byte	0x04, 0x17
        /*000a*/ 	.short	(.L_133 - .L_132)
.L_132:
        /*000c*/ 	.word	0x00000000
        /*0010*/ 	.short	0x0006
        /*0012*/ 	.short	0x0028
        /*0014*/ 	.byte	0x00, 0xf5, 0x21, 0x00


	//----- nvinfo : EIATTR_KPARAM_INFO
	.align		4
.L_133:
        /*0018*/ 	.byte	0x04, 0x17
        /*001a*/ 	.short	(.L_135 - .L_134)
.L_134:
        /*001c*/ 	.word	0x00000000
        /*0020*/ 	.short	0x0005
        /*0022*/ 	.short	0x0020
        /*0024*/ 	.byte	0x00, 0xf0, 0x11, 0x00


	//----- nvinfo : EIATTR_KPARAM_INFO
	.align		4
.L_135:
        /*0028*/ 	.byte	0x04, 0x17
        /*002a*/ 	.short	(.L_137 - .L_136)
.L_136:
        /*002c*/ 	.word	0x00000000
        /*0030*/ 	.short	0x0004
        /*0032*/ 	.short	0x001c
        /*0034*/ 	.byte	0x00, 0xf0, 0x11, 0x00


	//----- nvinfo : EIATTR_KPARAM_INFO
	.align		4
.L_137:
        /*0038*/ 	.byte	0x04, 0x17
        /*003a*/ 	.short	(.L_139 - .L_138)
.L_138:
        /*003c*/ 	.word	0x00000000
        /*0040*/ 	.short	0x0003
        /*0042*/ 	.short	0x0018
        /*0044*/ 	.byte	0x00, 0xf0, 0x11, 0x00


	//----- nvinfo : EIATTR_KPARAM_INFO
	.align		4
.L_139:
        /*0048*/ 	.byte	0x04, 0x17
        /*004a*/ 	.short	(.L_141 - .L_140)
.L_140:
        /*004c*/ 	.word	0x00000000
        /*0050*/ 	.short	0x0002
        /*0052*/ 	.short	0x0010
        /*0054*/ 	.byte	0x00, 0xf5, 0x21, 0x00


	//----- nvinfo : EIATTR_KPARAM_INFO
	.align		4
.L_141:
        /*0058*/ 	.byte	0x04, 0x17
        /*005a*/ 	.short	(.L_143 - .L_142)
.L_142:
        /*005c*/ 	.word	0x00000000
        /*0060*/ 	.short	0x0001
        /*0062*/ 	.short	0x0008
        /*0064*/ 	.byte	0x00, 0xf5, 0x21, 0x00


	//----- nvinfo : EIATTR_KPARAM_INFO
	.align		4
.L_143:
        /*0068*/ 	.byte	0x04, 0x17
        /*006a*/ 	.short	(.L_145 - .L_144)
.L_144:
        /*006c*/ 	.word	0x00000000
        /*0070*/ 	.short	0x0000
        /*0072*/ 	.short	0x0000
        /*0074*/ 	.byte	0x00, 0xf5, 0x21, 0x00


	//----- nvinfo : EIATTR_SPARSE_MMA_MASK
	.align		4
.L_145:
        /*0078*/ 	.byte	0x03, 0x50
        /*007a*/ 	.short	0x0000


	//----- nvinfo : EIATTR_MAXREG_COUNT
	.align		4
        /*007c*/ 	.byte	0x03, 0x1b
        /*007e*/ 	.short	0x00ff


	//----- nvinfo : EIATTR_MERCURY_ISA_VERSION
	.align		4
        /*0080*/ 	.byte	0x03, 0x5f
        /*0082*/ 	.short	0x0101


	//----- nvinfo : EIATTR_VRC_CTA_INIT_COUNT
	.align		4
        /*0084*/ 	.byte	0x02, 0x4a
	.zero		1
	.zero		1


	//----- nvinfo : EIATTR_EXIT_INSTR_OFFSETS
	.align		4
        /*0088*/ 	.byte	0x04, 0x1c
        /*008a*/ 	.short	(.L_147 - .L_146)


	//   ....[0]....
.L_146:
        /*008c*/ 	.word	0x00000320


	//----- nvinfo : EIATTR_CBANK_PARAM_SIZE
	.align		4
.L_147:
        /*0090*/ 	.byte	0x03, 0x19
        /*0092*/ 	.short	0x0030


	//----- nvinfo : EIATTR_PARAM_CBANK
	.align		4
        /*0094*/ 	.byte	0x04, 0x0a
        /*0096*/ 	.short	(.L_149 - .L_148)
	.align		4
.L_148:
        /*0098*/ 	.word	index@(.nv.constant0._Z16findNewCentroidsPdS_PiiiiS0_)
        /*009c*/ 	.short	0x0380
        /*009e*/ 	.short	0x0030


	//----- nvinfo : EIATTR_SW_WAR
	.align		4
.L_149:
        /*00a0*/ 	.byte	0x04, 0x36
        /*00a2*/ 	.short	(.L_151 - .L_150)
.L_150:
        /*00a4*/ 	.word	0x00000008
.L_151:


//--------------------- .nv.info._Z11assignClassPdPiii --------------------------
	.section	.nv.info._Z11assignClassPdPiii,"",@"SHT_CUDA_INFO"
	.sectionflags	@""
	.align	4


	//----- nvinfo : EIATTR_CUDA_API_VERSION
	.align		4
        /*0000*/ 	.byte	0x04, 0x37
        /*0002*/ 	.short	(.L_153 - .L_152)
.L_152:
        /*0004*/ 	.word	0x00000082


	//----- nvinfo : EIATTR_KPARAM_INFO
	.align		4
.L_153:
        /*0008*/ 	.byte	0x04, 0x17
        /*000a*/ 	.short	(.L_155 - .L_154)
.L_154:
        /*000c*/ 	.word	0x00000000
        /*0010*/ 	.short	0x0003
        /*0012*/ 	.short	0x0014
        /*0014*/ 	.byte	0x00, 0xf0, 0x11, 0x00


	//----- nvinfo : EIATTR_KPARAM_INFO
	.align		4
.L_155:
        /*0018*/ 	.byte	0x04, 0x17
        /*001a*/ 	.short	(.L_157 - .L_156)
.L_156:
        /*001c*/ 	.word	0x00000000
        /*0020*/ 	.short	0x0002
        /*0022*/ 	.short	0x0010
        /*0024*/ 	.byte	0x00, 0xf0, 0x11, 0x00


	//----- nvinfo : EIATTR_KPARAM_INFO
	.align		4
.L_157:
        /*0028*/ 	.byte	0x04, 0x17
        /*002a*/ 	.short	(.L_159 - .L_158)
.L_158:
        /*002c*/ 	.word	0x00000000
        /*0030*/ 	.short	0x0001
        /*0032*/ 	.short	0x0008
        /*0034*/ 	.byte	0x00, 0xf5, 0x21, 0x00


	//----- nvinfo : EIATTR_KPARAM_INFO
	.align		4
.L_159:
        /*0038*/ 	.byte	0x04, 0x17
        /*003a*/ 	.short	(.L_161 - .L_160)
.L_160:
        /*003c*/ 	.word	0x00000000
        /*0040*/ 	.short	0x0000
        /*0042*/ 	.short	0x0000
        /*0044*/ 	.byte	0x00, 0xf5, 0x21, 0x00


	//----- nvinfo : EIATTR_SPARSE_MMA_MASK
	.align		4
.L_161:
        /*0048*/ 	.byte	0x03, 0x50
        /*004a*/ 	.short	0x0000


	//----- nvinfo : EIATTR_MAXREG_COUNT
	.align		4
        /*004c*/ 	.byte	0x03, 0x1b
        /*004e*/ 	.short	0x00ff


	//----- nvinfo : EIATTR_MERCURY_ISA_VERSION
	.align		4
        /*0050*/ 	.byte	0x03, 0x5f
        /*0052*/ 	.short	0x0101


	//----- nvinfo : EIATTR_VRC_CTA_INIT_COUNT
	.align		4
        /*0054*/ 	.byte	0x02, 0x4a
	.zero		1
	.zero		1


	//----- nvinfo : EIATTR_EXIT_INSTR_OFFSETS
	.align		4
        /*0058*/ 	.byte	0x04, 0x1c
        /*005a*/ 	.short	(.L_163 - .L_162)


	//   ....[0]....
.L_162:
        /*005c*/ 	.word	0x00000cf0


	//----- nvinfo : EIATTR_CBANK_PARAM_SIZE
	.align		4
.L_163:
        /*0060*/ 	.byte	0x03, 0x19
        /*0062*/ 	.short	0x0018


	//----- nvinfo : EIATTR_PARAM_CBANK
	.align		4
        /*0064*/ 	.byte	0x04, 0x0a
        /*0066*/ 	.short	(.L_165 - .L_164)
	.align		4
.L_164:
        /*0068*/ 	.word	index@(.nv.constant0._Z11assignClassPdPiii)
        /*006c*/ 	.short	0x0380
        /*006e*/ 	.short	0x0018


	//----- nvinfo : EIATTR_SW_WAR
	.align		4
.L_165:
        /*0070*/ 	.byte	0x04, 0x36
        /*0072*/ 	.short	(.L_167 - .L_166)
.L_166:
        /*0074*/ 	.word	0x00000008
.L_167:


//--------------------- .nv.info._Z12getDistancesPdS_ii --------------------------
	.section	.nv.info._Z12getDistancesPdS_ii,"",@"SHT_CUDA_INFO"
	.sectionflags	@""
	.align	4


	//----- nvinfo : EIATTR_CUDA_API_VERSION
	.align		4
        /*0000*/ 	.byte	0x04, 0x37
        /*0002*/ 	.short	(.L_169 - .L_168)
.L_168:
        /*0004*/ 	.word	0x00000082


	//----- nvinfo : EIATTR_KPARAM_INFO
	.align		4
.L_169:
        /*0008*/ 	.byte	0x04, 0x17
        /*000a*/ 	.short	(.L_171 - .L_170)
.L_170:
        /*000c*/ 	.word	0x00000000
        /*0010*/ 	.short	0x0003
        /*0012*/ 	.short	0x0014
        /*0014*/ 	.byte	0x00, 0xf0, 0x11, 0x00


	//----- nvinfo : EIATTR_KPARAM_INFO
	.align		4
.L_171:
        /*0018*/ 	.byte	0x04, 0x17
        /*001a*/ 	.short	(.L_173 - .L_172)
.L_172:
        /*001c*/ 	.word	0x00000000
        /*0020*/ 	.short	0x0002
        /*0022*/ 	.short	0x0010
        /*0024*/ 	.byte	0x00, 0xf0, 0x11, 0x00


	//----- nvinfo : EIATTR_KPARAM_INFO
	.align		4
.L_173:
        /*0028*/ 	.byte	0x04, 0x17
        /*002a*/ 	.short	(.L_175 - .L_174)
.L_174:
        /*002c*/ 	.word	0x00000000
        /*0030*/ 	.short	0x0001
        /*0032*/ 	.short	0x0008
        /*0034*/ 	.byte	0x00, 0xf5, 0x21, 0x00


	//----- nvinfo : EIATTR_KPARAM_INFO
	.align		4
.L_175:
        /*0038*/ 	.byte	0x04, 0x17
        /*003a*/ 	.short	(.L_177 - .L_176)
.L_176:
        /*003c*/ 	.word	0x00000000
        /*0040*/ 	.short	0x0000
        /*0042*/ 	.short	0x0000
        /*0044*/ 	.byte	0x00, 0xf5, 0x21, 0x00


	//----- nvinfo : EIATTR_SPARSE_MMA_MASK
	.align		4
.L_177:
        /*0048*/ 	.byte	0x03, 0x50
        /*004a*/ 	.short	0x0000


	//----- nvinfo : EIATTR_MAXREG_COUNT
	.align		4
        /*004c*/ 	.byte	0x03, 0x1b
        /*004e*/ 	.short	0x00ff


	//----- nvinfo : EIATTR_MERCURY_ISA_VERSION
	.align		4
        /*0050*/ 	.byte	0x03, 0x5f
        /*0052*/ 	.short	0x0101


	//----- nvinfo : EIATTR_VRC_CTA_INIT_COUNT
	.align		4
        /*0054*/ 	.byte	0x02, 0x4a
	.zero		1
	.zero		1


	//----- nvinfo : EIATTR_EXIT_INSTR_OFFSETS
	.align		4
        /*0058*/ 	.byte	0x04, 0x1c
        /*005a*/ 	.short	(.L_179 - .L_178)


	//   ....[0]....
.L_178:
        /*005c*/ 	.word	0x00000b20


	//----- nvinfo : EIATTR_CBANK_PARAM_SIZE
	.align		4
.L_179:
        /*0060*/ 	.byte	0x03, 0x19
        /*0062*/ 	.short	0x0018


	//----- nvinfo : EIATTR_PARAM_CBANK
	.align		4
        /*0064*/ 	.byte	0x04, 0x0a
        /*0066*/ 	.short	(.L_181 - .L_180)
	.align		4
.L_180:
        /*0068*/ 	.word	index@(.nv.constant0._Z12getDistancesPdS_ii)
        /*006c*/ 	.short	0x0380
        /*006e*/ 	.short	0x0018


	//----- nvinfo : EIATTR_SW_WAR
	.align		4
.L_181:
        /*0070*/ 	.byte	0x04, 0x36
        /*0072*/ 	.short	(.L_183 - .L_182)
.L_182:
        /*0074*/ 	.word	0x00000008
.L_183:


//--------------------- .nv.info._Z15addPointToMeansPdS_iiii --------------------------
	.section	.nv.info._Z15addPointToMeansPdS_iiii,"",@"SHT_CUDA_INFO"
	.sectionflags	@""
	.align	4


	//----- nvinfo : EIATTR_CUDA_API_VERSION
	.align		4
        /*0000*/ 	.byte	0x04, 0x37
        /*0002*/ 	.short	(.L_185 - .L_184)
.L_184:
        /*0004*/ 	.word	0x00000082


	//----- nvinfo : EIATTR_KPARAM_INFO
	.align		4
.L_185:
        /*0008*/ 	.byte	0x04, 0x17
        /*000a*/ 	.short	(.L_187 - .L_186)
.L_186:
        /*000c*/ 	.word	0x00000000
        /*0010*/ 	.short	0x0005
        /*0012*/ 	.short	0x001c
        /*0014*/ 	.byte	0x00, 0xf0, 0x11, 0x00


	//----- nvinfo : EIATTR_KPARAM_INFO
	.align		4
.L_187:
        /*0018*/ 	.byte	0x04, 0x17
        /*001a*/ 	.short	(.L_189 - .L_188)
.L_188:
        /*001c*/ 	.word	0x00000000
        /*0020*/ 	.short	0x0004
        /*0022*/ 	.short	0x0018
        /*0024*/ 	.byte	0x00, 0xf0, 0x11, 0x00


	//----- nvinfo : EIATTR_KPARAM_INFO
	.align		4
.L_189:
        /*0028*/ 	.byte	0x04, 0x17
        /*002a*/ 	.short	(.L_191 - .L_190)
.L_190:
        /*002c*/ 	.word	0x00000000
        /*0030*/ 	.short	0x0003
        /*0032*/ 	.short	0x0014
        /*0034*/ 	.byte	0x00, 0xf0, 0x11, 0x00


	//----- nvinfo : EIATTR_KPARAM_INFO
	.align		4
.L_191:
        /*0038*/ 	.byte	0x04, 0x17
        /*003a*/ 	.short	(.L_193 - .L_192)
.L_192:
        /*003c*/ 	.word	0x00000000
        /*0040*/ 	.short	0x0002
        /*0042*/ 	.short	0x0010
        /*0044*/ 	.byte	0x00, 0xf0, 0x11, 0x00


	//----- nvinfo : EIATTR_KPARAM_INFO
	.align		4
.L_193:
        /*0048*/ 	.byte	0x04, 0x17
        /*004a*/ 	.short	(.L_195 - .L_194)
.L_194:
        /*004c*/ 	.word	0x00000000
        /*0050*/ 	.short	0x0001
        /*0052*/ 	.short	0x0008
        /*0054*/ 	.byte	0x00, 0xf5, 0x21, 0x00


	//----- nvinfo : EIATTR_KPARAM_INFO
	.align		4
.L_195:
        /*0058*/ 	.byte	0x04, 0x17
        /*005a*/ 	.short	(.L_197 - .L_196)
.L_196:
        /*005c*/ 	.word	0x00000000
        /*0060*/ 	.short	0x0000
        /*0062*/ 	.short	0x0000
        /*0064*/ 	.byte	0x00, 0xf5, 0x21, 0x00


	//----- nvinfo : EIATTR_SPARSE_MMA_MASK
	.align		4
.L_197:
        /*0068*/ 	.byte	0x03, 0x50
        /*006a*/ 	.short	0x0000


	//----- nvinfo : EIATTR_MAXREG_COUNT
	.align		4
        /*006c*/ 	.byte	0x03, 0x1b
        /*006e*/ 	.short	0x00ff


	//----- nvinfo : EIATTR_MERCURY_ISA_VERSION
	.align		4
        /*0070*/ 	.byte	0x03, 0x5f
        /*0072*/ 	.short	0x0101


	//----- nvinfo : EIATTR_VRC_CTA_INIT_COUNT
	.align		4
        /*0074*/ 	.byte	0x02, 0x4a
	.zero		1
	.zero		1


	//----- nvinfo : EIATTR_EXIT_INSTR_OFFSETS
	.align		4
        /*0078*/ 	.byte	0x04, 0x1c
        /*007a*/ 	.short	(.L_199 - .L_198)


	//   ....[0]....
.L_198:
        /*007c*/ 	.word	0x00000260


	//----- nvinfo : EIATTR_CBANK_PARAM_SIZE
	.align		4
.L_199:
        /*0080*/ 	.byte	0x03, 0x19
        /*0082*/ 	.short	0x0020


	//----- nvinfo : EIATTR_PARAM_CBANK
	.align		4
        /*0084*/ 	.byte	0x04, 0x0a
        /*0086*/ 	.short	(.L_201 - .L_200)
	.align		4
.L_200:
        /*0088*/ 	.word	index@(.nv.constant0._Z15addPointToMeansPdS_iiii)
        /*008c*/ 	.short	0x0380
        /*008e*/ 	.short	0x0020


	//----- nvinfo : EIATTR_SW_WAR
	.align		4
.L_201:
        /*0090*/ 	.byte	0x04, 0x36
        /*0092*/ 	.short	(.L_203 - .L_202)
.L_202:
        /*0094*/ 	.word	0x00000008
.L_203:


//--------------------- .nv.info._Z22subtractPointFromMeansPdS_iiii --------------------------
	.section	.nv.info._Z22subtractPointFromMeansPdS_iiii,"",@"SHT_CUDA_INFO"
	.sectionflags	@""
	.align	4


	//----- nvinfo : EIATTR_CUDA_API_VERSION
	.align		4
        /*0000*/ 	.byte	0x04, 0x37
        /*0002*/ 	.short	(.L_205 - .L_204)
.L_204:
        /*0004*/ 	.word	0x00000082


	//----- nvinfo : EIATTR_KPARAM_INFO
	.align		4
.L_205:
        /*0008*/ 	.byte	0x04, 0x17
        /*000a*/ 	.short	(.L_207 - .L_206)
.L_206:
        /*000c*/ 	.word	0x00000000
        /*0010*/ 	.short	0x0005
        /*0012*/ 	.short	0x001c
        /*0014*/ 	.byte	0x00, 0xf0, 0x11, 0x00


	//----- nvinfo : EIATTR_KPARAM_INFO
	.align		4
.L_207:
        /*0018*/ 	.byte	0x04, 0x17
        /*001a*/ 	.short	(.L_209 - .L_208)
.L_208:
        /*001c*/ 	.word	0x00000000
        /*0020*/ 	.short	0x0004
        /*0022*/ 	.short	0x0018
        /*0024*/ 	.byte	0x00, 0xf0, 0x11, 0x00


	//----- nvinfo : EIATTR_KPARAM_INFO
	.align		4
.L_209:
        /*0028*/ 	.byte	0x04, 0x17
        /*002a*/ 	.short	(.L_211 - .L_210)
.L_210:
        /*002c*/ 	.word	0x00000000
        /*0030*/ 	.short	0x0003
        /*0032*/ 	.short	0x0014
        /*0034*/ 	.byte	0x00, 0xf0, 0x11, 0x00


	//----- nvinfo : EIATTR_KPARAM_INFO
	.align		4
.L_211:
        /*0038*/ 	.byte	0x04, 0x17
        /*003a*/ 	.short	(.L_213 - .L_212)
.L_212:
        /*003c*/ 	.word	0x00000000
        /*0040*/ 	.short	0x0002
        /*0042*/ 	.short	0x0010
        /*0044*/ 	.byte	0x00, 0xf0, 0x11, 0x00


	//----- nvinfo : EIATTR_KPARAM_INFO
	.align		4
.L_213:
        /*0048*/ 	.byte	0x04, 0x17
        /*004a*/ 	.short	(.L_215 - .L_214)
.L_214:
        /*004c*/ 	.word	0x00000000
        /*0050*/ 	.short	0x0001
        /*0052*/ 	.short	0x0008
        /*0054*/ 	.byte	0x00, 0xf5, 0x21, 0x00


	//----- nvinfo : EIATTR_KPARAM_INFO
	.align		4
.L_215:
        /*0058*/ 	.byte	0x04, 0x17
        /*005a*/ 	.short	(.L_217 - .L_216)
.L_216:
        /*005c*/ 	.word	0x00000000
        /*0060*/ 	.short	0x0000
        /*0062*/ 	.short	0x0000
        /*0064*/ 	.byte	0x00, 0xf5, 0x21, 0x00


	//----- nvinfo : EIATTR_SPARSE_MMA_MASK
	.align		4
.L_217:
        /*0068*/ 	.byte	0x03, 0x50
        /*006a*/ 	.short	0x0000


	//----- nvinfo : EIATTR_MAXREG_COUNT
	.align		4
        /*006c*/ 	.byte	0x03, 0x1b
        /*006e*/ 	.short	0x00ff


	//----- nvinfo : EIATTR_MERCURY_ISA_VERSION
	.align		4
        /*0070*/ 	.byte	0x03, 0x5f
        /*0072*/ 	.short	0x0101


	//----- nvinfo : EIATTR_VRC_CTA_INIT_COUNT
	.align		4
        /*0074*/ 	.byte	0x02, 0x4a
	.zero		1
	.zero		1


	//----- nvinfo : EIATTR_EXIT_INSTR_OFFSETS
	.align		4
        /*0078*/ 	.byte	0x04, 0x1c
        /*007a*/ 	.short	(.L_219 - .L_218)


	//   ....[0]....
.L_218:
        /*007c*/ 	.word	0x00000260


	//----- nvinfo : EIATTR_CBANK_PARAM_SIZE
	.align		4
.L_219:
        /*0080*/ 	.byte	0x03, 0x19
        /*0082*/ 	.short	0x0020


	//----- nvinfo : EIATTR_PARAM_CBANK
	.align		4
        /*0084*/ 	.byte	0x04, 0x0a
        /*0086*/ 	.short	(.L_221 - .L_220)
	.align		4
.L_220:
        /*0088*/ 	.word	index@(.nv.constant0._Z22subtractPointFromMeansPdS_iiii)
        /*008c*/ 	.short	0x0380
        /*008e*/ 	.short	0x0020


	//----- nvinfo : EIATTR_SW_WAR
	.align		4
.L_221:
        /*0090*/ 	.byte	0x04, 0x36
        /*0092*/ 	.short	(.L_223 - .L_222)
.L_222:
        /*0094*/ 	.word	0x00000008
.L_223:


//--------------------- .nv.info._Z13assignClassesPdS_iiiPiS_ --------------------------
	.section	.nv.info._Z13assignClassesPdS_iiiPiS_,"",@"SHT_CUDA_INFO"
	.sectionflags	@""
	.align	4


	//----- nvinfo : EIATTR_CUDA_API_VERSION
	.align		4
        /*0000*/ 	.byte	0x04, 0x37
        /*0002*/ 	.short	(.L_225 - .L_224)
.L_224:
        /*0004*/ 	.word	0x00000082


	//----- nvinfo : EIATTR_KPARAM_INFO
	.align		4
.L_225:
        /*0008*/ 	.byte	0x04, 0x17
        /*000a*/ 	.short	(.L_227 - .L_226)
.L_226:
        /*000c*/ 	.word	0x00000000
        /*0010*/ 	.short	0x0006
        /*0012*/ 	.short	0x0028
        /*0014*/ 	.byte	0x00, 0xf5, 0x21, 0x00


	//----- nvinfo : EIATTR_KPARAM_INFO
	.align		4
.L_227:
        /*0018*/ 	.byte	0x04, 0x17
        /*001a*/ 	.short	(.L_229 - .L_228)
.L_228:
        /*001c*/ 	.word	0x00000000
        /*0020*/ 	.short	0x0005
        /*0022*/ 	.short	0x0020
        /*0024*/ 	.byte	0x00, 0xf5, 0x21, 0x00


	//----- nvinfo : EIATTR_KPARAM_INFO
	.align		4
.L_229:
        /*0028*/ 	.byte	0x04, 0x17
        /*002a*/ 	.short	(.L_231 - .L_230)
.L_230:
        /*002c*/ 	.word	0x00000000
        /*0030*/ 	.short	0x0004
        /*0032*/ 	.short	0x0018
        /*0034*/ 	.byte	0x00, 0xf0, 0x11, 0x00


	//----- nvinfo : EIATTR_KPARAM_INFO
	.align		4
.L_231:
        /*0038*/ 	.byte	0x04, 0x17
        /*003a*/ 	.short	(.L_233 - .L_232)
.L_232:
        /*003c*/ 	.word	0x00000000
        /*0040*/ 	.short	0x0003
        /*0042*/ 	.short	0x0014
        /*0044*/ 	.byte	0x00, 0xf0, 0x11, 0x00


	//----- nvinfo : EIATTR_KPARAM_INFO
	.align		4
.L_233:
        /*0048*/ 	.byte	0x04, 0x17
        /*004a*/ 	.short	(.L_235 - .L_234)
.L_234:
        /*004c*/ 	.word	0x00000000
        /*0050*/ 	.short	0x0002
        /*0052*/ 	.short	0x0010
        /*0054*/ 	.byte	0x00, 0xf0, 0x11, 0x00


	//----- nvinfo : EIATTR_KPARAM_INFO
	.align		4
.L_235:
        /*0058*/ 	.byte	0x04, 0x17
        /*005a*/ 	.short	(.L_237 - .L_236)
.L_236:
        /*005c*/ 	.word	0x00000000
        /*0060*/ 	.short	0x0001
        /*0062*/ 	.short	0x0008
        /*0064*/ 	.byte	0x00, 0xf5, 0x21, 0x00


	//----- nvinfo : EIATTR_KPARAM_INFO
	.align		4
.L_237:
        /*0068*/ 	.byte	0x04, 0x17
        /*006a*/ 	.short	(.L_239 - .L_238)
.L_238:
        /*006c*/ 	.word	0x00000000
        /*0070*/ 	.short	0x0000
        /*0072*/ 	.short	0x0000
        /*0074*/ 	.byte	0x00, 0xf5, 0x21, 0x00


	//----- nvinfo : EIATTR_SPARSE_MMA_MASK
	.align		4
.L_239:
        /*0078*/ 	.byte	0x03, 0x50
        /*007a*/ 	.short	0x0000


	//----- nvinfo : EIATTR_MAXREG_COUNT
	.align		4
        /*007c*/ 	.byte	0x03, 0x1b
        /*007e*/ 	.short	0x00ff


	//----- nvinfo : EIATTR_MERCURY_ISA_VERSION
	.align		4
        /*0080*/ 	.byte	0x03, 0x5f
        /*0082*/ 	.short	0x0101


	//----- nvinfo : EIATTR_VRC_CTA_INIT_COUNT
	.align		4
        /*0084*/ 	.byte	0x02, 0x4a
	.zero		1
	.zero		1


	//----- nvinfo : EIATTR_EXIT_INSTR_OFFSETS
	.align		4
        /*0088*/ 	.byte	0x04, 0x1c
        /*008a*/ 	.short	(.L_241 - .L_240)


	//   ....[0]....
.L_240:
        /*008c*/ 	.word	0x00000030


	//   ....[1]....
        /*0090*/ 	.word	0x00000bc0


	//   ....[2]....
        /*0094*/ 	.word	0x000019b0


	//   ....[3]....
        /*0098*/ 	.word	0x00001aa0


	//----- nvinfo : EIATTR_CRS_STACK_SIZE
	.align		4
.L_241:
        /*009c*/ 	.byte	0x04, 0x1e
        /*009e*/ 	.short	(.L_243 - .L_242)
.L_242:
        /*00a0*/ 	.word	0x00000000


	//----- nvinfo : EIATTR_CBANK_PARAM_SIZE
	.align		4
.L_243:
        /*00a4*/ 	.byte	0x03, 0x19
        /*00a6*/ 	.short	0x0030


	//----- nvinfo : EIATTR_PARAM_CBANK
	.align		4
        /*00a8*/ 	.byte	0x04, 0x0a
        /*00aa*/ 	.short	(.L_245 - .L_244)
	.align		4
.L_244:
        /*00ac*/ 	.word	index@(.nv.constant0._Z13assignClassesPdS_iiiPiS_)
        /*00b0*/ 	.short	0x0380
        /*00b2*/ 	.short	0x0030


	//----- nvinfo : EIATTR_SW_WAR
	.align		4
.L_245:
        /*00b4*/ 	.byte	0x04, 0x36
        /*00b6*/ 	.short	(.L_247 - .L_246)
.L_246:
        /*00b8*/ 	.word	0x00000008
.L_247:


//--------------------- .nv.callgraph             --------------------------
	.section	.nv.callgraph,"",@"SHT_CUDA_CALLGRAPH"
	.align	4
	.sectionentsize	8
	.align		4
        /*0000*/ 	.word	0x00000000
	.align		4
        /*0004*/ 	.word	0xffffffff
	.align		4
        /*0008*/ 	.word	0x00000000
	.align		4
        /*000c*/ 	.word	0xfffffffe
	.align		4
        /*0010*/ 	.word	0x00000000
	.align		4
        /*0014*/ 	.word	0xfffffffd
	.align		4
        /*0018*/ 	.word	0x00000000
	.align		4
        /*001c*/ 	.word	0xfffffffc


//--------------------- .text._Z17copyCentroidToOldPdS_ --------------------------
	.section	.text._Z17copyCentroidToOldPdS_,"ax",@progbits
	.align	128
        .global         _Z17copyCentroidToOldPdS_
        .type           _Z17copyCentroidToOldPdS_,@function
        .size           _Z17copyCentroidToOldPdS_,(.L_x_100 - _Z17copyCentroidToOldPdS_)
        .other          _Z17copyCentroidToOldPdS_,@"STO_CUDA_ENTRY STV_DEFAULT"
_Z17copyCentroidToOldPdS_:
.text._Z17copyCentroidToOldPdS_:
[----:B------:R-:W-:Y:S01]  /*0000*/  LDC R1, c[0x0][0x37c] ;  /* 0x0000df00ff017b82 */ /* 0x000fe20000000800 */
[----:B------:R-:W0:Y:S07]  /*0010*/  S2R R0, SR_TID.X ;  /* 0x0000000000007919 */ /* 0x000e2e0000002100 */
[----:B------:R-:W0:Y:S01]  /*0020*/  S2UR UR6, SR_CTAID.X ;  /* 0x00000000000679c3 */ /* 0x000e220000002500 */
[----:B------:R-:W1:Y:S07]  /*0030*/  LDCU.64 UR4, c[0x0][0x358] ;  /* 0x00006b00ff0477ac */ /* 0x000e6e0008000a00 */
[----:B------:R-:W0:Y:S08]  /*0040*/  LDC R7, c[0x0][0x360] ;  /* 0x0000d800ff077b82 */ /* 0x000e300000000800 */
[----:B------:R-:W2:Y:S01]  /*0050*/  LDC.64 R2, c[0x0][0x380] ;  /* 0x0000e000ff027b82 */ /* 0x000ea20000000a00 */
[----:B0-----:R-:W-:-:S04]  /*0060*/  IMAD R7, R7, UR6, R0 ;  /* 0x0000000607077c24 */ /* 0x001fc8000f8e0200 */
[----:B--2---:R-:W-:-:S06]  /*0070*/  IMAD.WIDE R2, R7, 0x8, R2 ;  /* 0x0000000807027825 */ /* 0x004fcc00078e0202 */
[----:B-1----:R-:W2:Y:S02]  /*0080*/  LDG.E.64 R2, desc[UR4][R2.64] ;  /* 0x0000000402027981 */ /* 0x002ea4000c1e1b00 */
[----:B--2---:R-:W-:-:S14]  /*0090*/  DSETP.NAN.AND P0, PT, R2, R2, PT ;  /* 0x000000020200722a */ /* 0x004fdc0003f08000 */
[----:B------:R-:W-:Y:S05]  /*00a0*/  @P0 EXIT ;  /* 0x000000000000094d */ /* 0x000fea0003800000 */
[----:B------:R-:W0:Y:S02]  /*00b0*/  LDC.64 R4, c[0x0][0x388] ;  /* 0x0000e200ff047b82 */ /* 0x000e240000000a00 */
[----:B0-----:R-:W-:-:S05]  /*00c0*/  IMAD.WIDE R4, R7, 0x8, R4 ;  /* 0x0000000807047825 */ /* 0x001fca00078e0204 */
[----:B------:R-:W-:Y:S01]  /*00d0*/  STG.E.64 desc[UR4][R4.64], R2 ;  /* 0x0000000204007986 */ /* 0x000fe2000c101b04 */
[----:B------:R-:W-:Y:S05]  /*00e0*/  EXIT ;  /* 0x000000000000794d */ /* 0x000fea0003800000 */
.L_x_0:
[----:B------:R-:W-:-:S00]  /*00f0*/  BRA `(.L_x_0) ;  /* 0xfffffffc00fc7947 */ /* 0x000fc0000383ffff */
[----:B------:R-:W-:-:S00]  /*0100*/  NOP ;  /* 0x0000000000007918 */ /* 0x000fc00000000000 */
[----:B------:R-:W-:-:S00]  /*0110*/  NOP ;  /* 0x0000000000007918 */ /* 0x000fc00000000000 */
[----:B------:R-:W-:-:S00]  /*0120*/  NOP ;  /* 0x0000000000007918 */ /* 0x000fc00000000000 */
[----:B------:R-:W-:-:S00]  /*0130*/  NOP ;  /* 0x0000000000007918 */ /* 0x000fc00000000000 */
[----:B------:R-:W-:-:S00]  /*0140*/  NOP ;  /* 0x0000000000007918 */ /* 0x000fc00000000000 */
[----:B------:R-:W-:-:S00]  /*0150*/  NOP ;  /* 0x0000000000007918 */ /* 0x000fc00000000000 */
[----:B------:R-:W-:-:S00]  /*0160*/  NOP ;  /* 0x0000000000007918 */ /* 0x000fc00000000000 */
[----:B------:R-:W-:-:S00]  /*0170*/  NOP ;  /* 0x0000000000007918 */ /* 0x000fc00000000000 */
.L_x_100:


//--------------------- .text._Z11init_labelsPii  --------------------------
	.section	.text._Z11init_labelsPii,"ax",@progbits
	.align	128
        .global         _Z11init_labelsPii
        .type           _Z11init_labelsPii,@function
        .size           _Z11init_labelsPii,(.L_x_101 - _Z11init_labelsPii)
        .other          _Z11init_labelsPii,@"STO_CUDA_ENTRY STV_DEFAULT"
_Z11init_labelsPii:
.text._Z11init_labelsPii:
[----:B------:R-:W-:Y:S08]  /*0000*/  LDC R1, c[0x0][0x37c] ;  /* 0x0000df00ff017b82 */ /* 0x000ff00000000800 */
[----:B------:R-:W0:Y:S01]  /*0010*/  LDC R8, c[0x0][0x388] ;  /* 0x0000e200ff087b82 */ /* 0x000e220000000800 */
[----:B------:R-:W1:Y:S07]  /*0020*/  S2R R4, SR_TID.X ;  /* 0x0000000000047919 */ /* 0x000e6e0000002100 */
[----:B------:R-:W1:Y:S08]  /*0030*/  S2UR UR4, SR_CTAID.X ;  /* 0x00000000000479c3 */ /* 0x000e700000002500 */
[----:B------:R-:W1:Y:S01]  /*0040*/  LDC R5, c[0x0][0x360] ;  /* 0x0000d800ff057b82 */ /* 0x000e620000000800 */
[----:B0-----:R-:W-:-:S04]  /*0050*/  IABS R7, R8 ;  /* 0x0000000800077213 */ /* 0x001fc80000000000 */
[----:B------:R-:W0:Y:S01]  /*0060*/  I2F.RP R0, R7 ;  /* 0x0000000700007306 */ /* 0x000e220000209400 */
[----:B-1----:R-:W-:Y:S01]  /*0070*/  IMAD R5, R5, UR4, R4 ;  /* 0x0000000405057c24 */ /* 0x002fe2000f8e0204 */
[----:B------:R-:W1:Y:S06]  /*0080*/  LDCU.64 UR4, c[0x0][0x358] ;  /* 0x00006b00ff0477ac */ /* 0x000e6c0008000a00 */
[----:B0-----:R-:W0:Y:S01]  /*0090*/  MUFU.RCP R0, R0 ;  /* 0x0000000000007308 */ /* 0x001e220000001000 */
[----:B------:R-:W-:Y:S01]  /*00a0*/  ISETP.GE.AND P2, PT, R5, RZ, PT ;  /* 0x000000ff0500720c */ /* 0x000fe20003f46270 */
[----:B0-----:R-:W-:Y:S01]  /*00b0*/  VIADD R2, R0, 0xffffffe ;  /* 0x0ffffffe00027836 */ /* 0x001fe20000000000 */
[----:B------:R-:W-:-:S05]  /*00c0*/  IABS R0, R5 ;  /* 0x0000000500007213 */ /* 0x000fca0000000000 */
[----:B------:R0:W2:Y:S02]  /*00d0*/  F2I.FTZ.U32.TRUNC.NTZ R3, R2 ;  /* 0x0000000200037305 */ /* 0x0000a4000021f000 */
[----:B0-----:R-:W-:Y:S01]  /*00e0*/  IMAD.MOV.U32 R2, RZ, RZ, RZ ;  /* 0x000000ffff027224 */ /* 0x001fe200078e00ff */
[----:B--2---:R-:W-:-:S05]  /*00f0*/  IADD3 R6, PT, PT, RZ, -R3, RZ ;  /* 0x80000003ff067210 */ /* 0x004fca0007ffe0ff */
[----:B------:R-:W-:-:S04]  /*0100*/  IMAD R9, R6, R7, RZ ;  /* 0x0000000706097224 */ /* 0x000fc800078e02ff */
[----:B------:R-:W-:-:S06]  /*0110*/  IMAD.HI.U32 R3, R3, R9, R2 ;  /* 0x0000000903037227 */ /* 0x000fcc00078e0002 */
[----:B------:R-:W-:-:S05]  /*0120*/  IMAD.HI.U32 R3, R3, R0, RZ ;  /* 0x0000000003037227 */ /* 0x000fca00078e00ff */
[----:B------:R-:W-:-:S05]  /*0130*/  IADD3 R3, PT, PT, -R3, RZ, RZ ;  /* 0x000000ff03037210 */ /* 0x000fca0007ffe1ff */
[C---:B------:R-:W-:Y:S02]  /*0140*/  IMAD R0, R7.reuse, R3, R0 ;  /* 0x0000000307007224 */ /* 0x040fe400078e0200 */
[----:B------:R-:W0:Y:S03]  /*0150*/  LDC.64 R2, c[0x0][0x380] ;  /* 0x0000e000ff027b82 */ /* 0x000e260000000a00 */
[----:B------:R-:W-:-:S13]  /*0160*/  ISETP.GT.U32.AND P0, PT, R7, R0, PT ;  /* 0x000000000700720c */ /* 0x000fda0003f04070 */
[----:B------:R-:W-:Y:S01]  /*0170*/  @!P0 IMAD.IADD R0, R0, 0x1, -R7 ;  /* 0x0000000100008824 */ /* 0x000fe200078e0a07 */
[----:B------:R-:W-:-:S04]  /*0180*/  ISETP.NE.AND P0, PT, R8, RZ, PT ;  /* 0x000000ff0800720c */ /* 0x000fc80003f05270 */
[----:B------:R-:W-:Y:S01]  /*0190*/  ISETP.GT.U32.AND P1, PT, R7, R0, PT ;  /* 0x000000000700720c */ /* 0x000fe20003f24070 */
[----:B0-----:R-:W-:-:S12]  /*01a0*/  IMAD.WIDE R2, R5, 0x4, R2 ;  /* 0x0000000405027825 */ /* 0x001fd800078e0202 */
[----:B------:R-:W-:-:S05]  /*01b0*/  @!P1 IADD3 R0, PT, PT, R0, -R7, RZ ;  /* 0x8000000700009210 */ /* 0x000fca0007ffe0ff */
[----:B------:R-:W-:Y:S01]  /*01c0*/  @!P2 IMAD.MOV R0, RZ, RZ, -R0 ;  /* 0x000000ffff00a224 */ /* 0x000fe200078e0a00 */
[----:B------:R-:W-:-:S05]  /*01d0*/  @!P0 LOP3.LUT R0, RZ, R8, RZ, 0x33, !PT ;  /* 0x00000008ff008212 */ /* 0x000fca00078e33ff */
[----:B-1----:R-:W-:Y:S01]  /*01e0*/  STG.E desc[UR4][R2.64], R0 ;  /* 0x0000000002007986 */ /* 0x002fe2000c101904 */
[----:B------:R-:W-:Y:S05]  /*01f0*/  EXIT ;  /* 0x000000000000794d */ /* 0x000fea0003800000 */
.L_x_1:
        /* <DEDUP_REMOVED lines=16> */
.L_x_101:


//--------------------- .text._Z10init_zerosPi    --------------------------
	.section	.text._Z10init_zerosPi,"ax",@progbits
	.align	128
        .global         _Z10init_zerosPi
        .type           _Z10init_zerosPi,@function
        .size           _Z10init_zerosPi,(.L_x_102 - _Z10init_zerosPi)
        .other          _Z10init_zerosPi,@"STO_CUDA_ENTRY STV_DEFAULT"
_Z10init_zerosPi:
.text._Z10init_zerosPi:
[----:B------:R-:W-:Y:S01]  /*0000*/  LDC R1, c[0x0][0x37c] ;  /* 0x0000df00ff017b82 */ /* 0x000fe20000000800 */
[----:B------:R-:W0:Y:S07]  /*0010*/  S2R R0, SR_TID.X ;  /* 0x0000000000007919 */ /* 0x000e2e0000002100 */
[----:B------:R-:W0:Y:S01]  /*0020*/  S2UR UR6, SR_CTAID.X ;  /* 0x00000000000679c3 */ /* 0x000e220000002500 */
[----:B------:R-:W1:Y:S07]  /*0030*/  LDCU.64 UR4, c[0x0][0x358] ;  /* 0x00006b00ff0477ac */ /* 0x000e6e0008000a00 */
[----:B------:R-:W0:Y:S08]  /*0040*/  LDC R5, c[0x0][0x360] ;  /* 0x0000d800ff057b82 */ /* 0x000e300000000800 */
[----:B------:R-:W2:Y:S01]  /*0050*/  LDC.64 R2, c[0x0][0x380] ;  /* 0x0000e000ff027b82 */ /* 0x000ea20000000a00 */
[----:B0-----:R-:W-:-:S04]  /*0060*/  IMAD R5, R5, UR6, R0 ;  /* 0x0000000605057c24 */ /* 0x001fc8000f8e0200 */
[----:B--2---:R-:W-:-:S05]  /*0070*/  IMAD.WIDE R2, R5, 0x4, R2 ;  /* 0x0000000405027825 */ /* 0x004fca00078e0202 */
[----:B-1----:R-:W-:Y:S01]  /*0080*/  STG.E desc[UR4][R2.64], RZ ;  /* 0x000000ff02007986 */ /* 0x002fe2000c101904 */
[----:B------:R-:W-:Y:S05]  /*0090*/  EXIT ;  /* 0x000000000000794d */ /* 0x000fea0003800000 */
.L_x_2:
        /* <DEDUP_REMOVED lines=14> */
.L_x_102:


//--------------------- .text._Z10init_zerosPd    --------------------------
	.section	.text._Z10init_zerosPd,"ax",@progbits
	.align	128
        .global         _Z10init_zerosPd
        .type           _Z10init_zerosPd,@function
        .size           _Z10init_zerosPd,(.L_x_103 - _Z10init_zerosPd)
        .other          _Z10init_zerosPd,@"STO_CUDA_ENTRY STV_DEFAULT"
_Z10init_zerosPd:
.text._Z10init_zerosPd:
        /* <DEDUP_REMOVED lines=8> */
[----:B-1----:R-:W-:Y:S01]  /*0080*/  STG.E.64 desc[UR4][R2.64], RZ ;  /* 0x000000ff02007986 */ /* 0x002fe2000c101b04 */
[----:B------:R-:W-:Y:S05]  /*0090*/  EXIT ;  /* 0x000000000000794d */ /* 0x000fea0003800000 */
.L_x_3:
        /* <DEDUP_REMOVED lines=14> */
.L_x_103:


//--------------------- .text._Z15divide_by_countPdPiii --------------------------
	.section	.text._Z15divide_by_countPdPiii,"ax",@progbits
	.align	128
        .global         _Z15divide_by_countPdPiii
        .type           _Z15divide_by_countPdPiii,@function
        .size           _Z15divide_by_countPdPiii,(.L_x_99 - _Z15divide_by_countPdPiii)
        .other          _Z15divide_by_countPdPiii,@"STO_CUDA_ENTRY STV_DEFAULT"
_Z15divide_by_countPdPiii:
.text._Z15divide_by_countPdPiii:
[----:B------:R-:W-:Y:S08]  /*0000*/  LDC R1, c[0x0][0x37c] ;  /* 0x0000df00ff017b82 */ /* 0x000ff00000000800 */
[----:B------:R-:W0:Y:S01]  /*0010*/  LDC R0, c[0x0][0x390] ;  /* 0x0000e400ff007b82 */ /* 0x000e220000000800 */
[----:B------:R-:W1:Y:S07]  /*0020*/  S2R R6, SR_TID.X ;  /* 0x0000000000067919 */ /* 0x000e6e0000002100 */
[----:B------:R-:W1:Y:S08]  /*0030*/  S2UR UR4, SR_CTAID.X ;  /* 0x00000000000479c3 */ /* 0x000e700000002500 */
[----:B------:R-:W1:Y:S01]  /*0040*/  LDC R7, c[0x0][0x360] ;  /* 0x0000d800ff077b82 */ /* 0x000e620000000800 */
[----:B0-----:R-:W-:-:S07]  /*0050*/  IABS R5, R0 ;  /* 0x0000000000057213 */ /* 0x001fce0000000000 */
[----:B------:R-:W0:Y:S01]  /*0060*/  LDC.64 R10, c[0x0][0x388] ;  /* 0x0000e200ff0a7b82 */ /* 0x000e220000000a00 */
[----:B------:R-:W2:Y:S01]  /*0070*/  I2F.RP R4, R5 ;  /* 0x0000000500047306 */ /* 0x000ea20000209400 */
[----:B-1----:R-:W-:Y:S01]  /*0080*/  IMAD R7, R7, UR4, R6 ;  /* 0x0000000407077c24 */ /* 0x002fe2000f8e0206 */
[----:B------:R-:W1:Y:S06]  /*0090*/  LDCU.64 UR4, c[0x0][0x358] ;  /* 0x00006b00ff0477ac */ /* 0x000e6c0008000a00 */
[----:B--2---:R-:W2:Y:S02]  /*00a0*/  MUFU.RCP R4, R4 ;  /* 0x0000000400047308 */ /* 0x004ea40000001000 */
[----:B--2---:R-:W-:Y:S01]  /*00b0*/  VIADD R2, R4, 0xffffffe ;  /* 0x0ffffffe04027836 */ /* 0x004fe20000000000 */
[----:B------:R-:W-:-:S05]  /*00c0*/  IABS R4, R7 ;  /* 0x0000000700047213 */ /* 0x000fca0000000000 */
[----:B------:R2:W3:Y:S02]  /*00d0*/  F2I.FTZ.U32.TRUNC.NTZ R3, R2 ;  /* 0x0000000200037305 */ /* 0x0004e4000021f000 */
[----:B--2---:R-:W-:Y:S02]  /*00e0*/  IMAD.MOV.U32 R2, RZ, RZ, RZ ;  /* 0x000000ffff027224 */ /* 0x004fe400078e00ff */
[----:B---3--:R-:W-:-:S04]  /*00f0*/  IMAD.MOV R8, RZ, RZ, -R3 ;  /* 0x000000ffff087224 */ /* 0x008fc800078e0a03 */
[----:B------:R-:W-:-:S04]  /*0100*/  IMAD R9, R8, R5, RZ ;  /* 0x0000000508097224 */ /* 0x000fc800078e02ff */
[----:B------:R-:W-:-:S06]  /*0110*/  IMAD.HI.U32 R3, R3, R9, R2 ;  /* 0x0000000903037227 */ /* 0x000fcc00078e0002 */
[----:B------:R-:W-:-:S04]  /*0120*/  IMAD.HI.U32 R3, R3, R4, RZ ;  /* 0x0000000403037227 */ /* 0x000fc800078e00ff */
[----:B------:R-:W-:-:S04]  /*0130*/  IMAD.MOV R6, RZ, RZ, -R3 ;  /* 0x000000ffff067224 */ /* 0x000fc800078e0a03 */
[----:B------:R-:W-:-:S05]  /*0140*/  IMAD R2, R5, R6, R4 ;  /* 0x0000000605027224 */ /* 0x000fca00078e0204 */
[----:B------:R-:W-:-:S13]  /*0150*/  ISETP.GT.U32.AND P1, PT, R5, R2, PT ;  /* 0x000000020500720c */ /* 0x000fda0003f24070 */
[----:B------:R-:W-:Y:S02]  /*0160*/  @!P1 IMAD.IADD R2, R2, 0x1, -R5 ;  /* 0x0000000102029824 */ /* 0x000fe400078e0a05 */
[----:B------:R-:W-:Y:S01]  /*0170*/  @!P1 VIADD R3, R3, 0x1 ;  /* 0x0000000103039836 */ /* 0x000fe20000000000 */
[----:B------:R-:W-:Y:S02]  /*0180*/  ISETP.NE.AND P1, PT, R0, RZ, PT ;  /* 0x000000ff0000720c */ /* 0x000fe40003f25270 */
[----:B------:R-:W-:Y:S02]  /*0190*/  ISETP.GE.U32.AND P0, PT, R2, R5, PT ;  /* 0x000000050200720c */ /* 0x000fe40003f06070 */
[----:B------:R-:W-:Y:S01]  /*01a0*/  LOP3.LUT R2, R7, R0, RZ, 0x3c, !PT ;  /* 0x0000000007027212 */ /* 0x000fe200078e3cff */
[----:B------:R-:W2:Y:S03]  /*01b0*/  LDC.64 R4, c[0x0][0x380] ;  /* 0x0000e000ff047b82 */ /* 0x000ea60000000a00 */
[----:B------:R-:W-:-:S07]  /*01c0*/  ISETP.GE.AND P2, PT, R2, RZ, PT ;  /* 0x000000ff0200720c */ /* 0x000fce0003f46270 */
[----:B------:R-:W-:-:S06]  /*01d0*/  @P0 VIADD R3, R3, 0x1 ;  /* 0x0000000103030836 */ /* 0x000fcc0000000000 */
[----:B------:R-:W-:Y:S01]  /*01e0*/  @!P2 IMAD.MOV R3, RZ, RZ, -R3 ;  /* 0x000000ffff03a224 */ /* 0x000fe200078e0a03 */
[----:B------:R-:W-:-:S05]  /*01f0*/  @!P1 LOP3.LUT R3, RZ, R0, RZ, 0x33, !PT ;  /* 0x00000000ff039212 */ /* 0x000fca00078e33ff */
[----:B0-----:R-:W-:-:S05]  /*0200*/  IMAD.WIDE R10, R3, 0x4, R10 ;  /* 0x00000004030a7825 */ /* 0x001fca00078e020a */
[----:B-1----:R-:W3:Y:S01]  /*0210*/  LDG.E R6, desc[UR4][R10.64] ;  /* 0x000000040a067981 */ /* 0x002ee2000c1e1900 */
[----:B--2---:R-:W-:-:S05]  /*0220*/  IMAD.WIDE R4, R7, 0x8, R4 ;  /* 0x0000000807047825 */ /* 0x004fca00078e0204 */
[----:B------:R-:W2:Y:S01]  /*0230*/  LDG.E.64 R2, desc[UR4][R4.64] ;  /* 0x0000000404027981 */ /* 0x000ea2000c1e1b00 */
[----:B------:R-:W-:Y:S01]  /*0240*/  IMAD.MOV.U32 R12, RZ, RZ, 0x1 ;  /* 0x00000001ff0c7424 */ /* 0x000fe200078e00ff */
[----:B------:R-:W-:Y:S01]  /*0250*/  BSSY.RECONVERGENT B0, `(.L_x_4) ;  /* 0x0000015000007945 */ /* 0x000fe20003800200 */
[----:B---3--:R-:W0:Y:S08]  /*0260*/  I2F.F64 R6, R6 ;  /* 0x0000000600067312 */ /* 0x008e300000201c00 */
[----:B0-----:R-:W0:Y:S02]  /*0270*/  MUFU.RCP64H R13, R7 ;  /* 0x00000007000d7308 */ /* 0x001e240000001800 */
[----:B0-----:R-:W-:-:S08]  /*0280*/  DFMA R8, -R6, R12, 1 ;  /* 0x3ff000000608742b */ /* 0x001fd0000000010c */
[----:B------:R-:W-:Y:S02]  /*0290*/  DFMA R14, R8, R8, R8 ;  /* 0x00000008080e722b */ /* 0x000fe40000000008 */
[----:B------:R-:W2:Y:S06]  /*02a0*/  I2F.F64 R8, R0 ;  /* 0x0000000000087312 */ /* 0x000eac0000201c00 */
[----:B------:R-:W-:-:S08]  /*02b0*/  DFMA R14, R12, R14, R12 ;  /* 0x0000000e0c0e722b */ /* 0x000fd0000000000c */
[----:B------:R-:W-:Y:S02]  /*02c0*/  DFMA R10, -R6, R14, 1 ;  /* 0x3ff00000060a742b */ /* 0x000fe4000000010e */
[----:B--2---:R-:W-:-:S06]  /*02d0*/  DMUL R8, R8, R2 ;  /* 0x0000000208087228 */ /* 0x004fcc0000000000 */
[----:B------:R-:W-:-:S04]  /*02e0*/  DFMA R10, R14, R10, R14 ;  /* 0x0000000a0e0a722b */ /* 0x000fc8000000000e */
[----:B------:R-:W-:-:S04]  /*02f0*/  FSETP.GEU.AND P1, PT, |R9|, 6.5827683646048100446e-37, PT ;  /* 0x036000000900780b */ /* 0x000fc80003f2e200 */
[----:B------:R-:W-:-:S08]  /*0300*/  DMUL R2, R8, R10 ;  /* 0x0000000a08027228 */ /* 0x000fd00000000000 */
[----:B------:R-:W-:-:S08]  /*0310*/  DFMA R12, -R6, R2, R8 ;  /* 0x00000002060c722b */ /* 0x000fd00000000108 */
[----:B------:R-:W-:-:S10]  /*0320*/  DFMA R2, R10, R12, R2 ;  /* 0x0000000c0a02722b */ /* 0x000fd40000000002 */
[----:B------:R-:W-:-:S05]  /*0330*/  FFMA R10, RZ, R7, R3 ;  /* 0x00000007ff0a7223 */ /* 0x000fca0000000003 */
[----:B------:R-:W-:-:S13]  /*0340*/  FSETP.GT.AND P0, PT, |R10|, 1.469367938527859385e-39, PT ;  /* 0x001000000a00780b */ /* 0x000fda0003f04200 */
[----:B------:R-:W-:Y:S05]  /*0350*/  @P0 BRA P1, `(.L_x_5) ;  /* 0x0000000000100947 */ /* 0x000fea0000800000 */
[----:B------:R-:W-:-:S07]  /*0360*/  MOV R0, 0x380 ;  /* 0x0000038000007802 */ /* 0x000fce0000000f00 */
[----:B------:R-:W-:Y:S05]  /*0370*/  CALL.REL.NOINC `($__internal_0_$__cuda_sm20_div_rn_f64_full) ;  /* 0x0000000000147944 */ /* 0x000fea0003c00000 */
[----:B------:R-:W-:Y:S02]  /*0380*/  IMAD.MOV.U32 R2, RZ, RZ, R12 ;  /* 0x000000ffff027224 */ /* 0x000fe400078e000c */
[----:B------:R-:W-:-:S07]  /*0390*/  IMAD.MOV.U32 R3, RZ, RZ, R13 ;  /* 0x000000ffff037224 */ /* 0x000fce00078e000d */
.L_x_5:
[----:B------:R-:W-:Y:S05]  /*03a0*/  BSYNC.RECONVERGENT B0 ;  /* 0x0000000000007941 */ /* 0x000fea0003800200 */
.L_x_4:
[----:B------:R-:W-:Y:S01]  /*03b0*/  STG.E.64 desc[UR4][R4.64], R2 ;  /* 0x0000000204007986 */ /* 0x000fe2000c101b04 */
[----:B------:R-:W-:Y:S05]  /*03c0*/  EXIT ;  /* 0x000000000000794d */ /* 0x000fea0003800000 */
        .weak           $__internal_0_$__cuda_sm20_div_rn_f64_full
        .type           $__internal_0_$__cuda_sm20_div_rn_f64_full,@function
        .size           $__internal_0_$__cuda_sm20_div_rn_f64_full,(.L_x_99 - $__internal_0_$__cuda_sm20_div_rn_f64_full)
$__internal_0_$__cuda_sm20_div_rn_f64_full:
[C---:B------:R-:W-:Y:S01]  /*03d0*/  FSETP.GEU.AND P0, PT, |R7|.reuse, 1.469367938527859385e-39, PT ;  /* 0x001000000700780b */ /* 0x040fe20003f0e200 */
[----:B------:R-:W-:Y:S01]  /*03e0*/  IMAD.MOV.U32 R16, RZ, RZ, 0x1 ;  /* 0x00000001ff107424 */ /* 0x000fe200078e00ff */
[----:B------:R-:W-:Y:S01]  /*03f0*/  LOP3.LUT R2, R7, 0x800fffff, RZ, 0xc0, !PT ;  /* 0x800fffff07027812 */ /* 0x000fe200078ec0ff */
[----:B------:R-:W-:Y:S01]  /*0400*/  BSSY.RECONVERGENT B1, `(.L_x_6) ;  /* 0x0000055000017945 */ /* 0x000fe20003800200 */
[C---:B------:R-:W-:Y:S02]  /*0410*/  FSETP.GEU.AND P2, PT, |R9|.reuse, 1.469367938527859385e-39, PT ;  /* 0x001000000900780b */ /* 0x040fe40003f4e200 */
[----:B------:R-:W-:Y:S01]  /*0420*/  LOP3.LUT R3, R2, 0x3ff00000, RZ, 0xfc, !PT ;  /* 0x3ff0000002037812 */ /* 0x000fe200078efcff */
[----:B------:R-:W-:Y:S01]  /*0430*/  IMAD.MOV.U32 R2, RZ, RZ, R6 ;  /* 0x000000ffff027224 */ /* 0x000fe200078e0006 */
[----:B------:R-:W-:Y:S02]  /*0440*/  LOP3.LUT R12, R9, 0x7ff00000, RZ, 0xc0, !PT ;  /* 0x7ff00000090c7812 */ /* 0x000fe400078ec0ff */
[----:B------:R-:W-:-:S03]  /*0450*/  LOP3.LUT R15, R7, 0x7ff00000, RZ, 0xc0, !PT ;  /* 0x7ff00000070f7812 */ /* 0x000fc600078ec0ff */
[----:B------:R-:W-:Y:S01]  /*0460*/  @!P0 DMUL R2, R6, 8.98846567431157953865e+307 ;  /* 0x7fe0000006028828 */ /* 0x000fe20000000000 */
[----:B------:R-:W-:-:S03]  /*0470*/  ISETP.GE.U32.AND P1, PT, R12, R15, PT ;  /* 0x0000000f0c00720c */ /* 0x000fc60003f26070 */
[----:B------:R-:W-:Y:S01]  /*0480*/  @!P2 LOP3.LUT R13, R7, 0x7ff00000, RZ, 0xc0, !PT ;  /* 0x7ff00000070da812 */ /* 0x000fe200078ec0ff */
[----:B------:R-:W-:Y:S01]  /*0490*/  @!P2 IMAD.MOV.U32 R18, RZ, RZ, RZ ;  /* 0x000000ffff12a224 */ /* 0x000fe200078e00ff */
[----:B------:R-:W0:Y:S02]  /*04a0*/  MUFU.RCP64H R17, R3 ;  /* 0x0000000300117308 */ /* 0x000e240000001800 */
[----:B------:R-:W-:Y:S01]  /*04b0*/  @!P2 ISETP.GE.U32.AND P3, PT, R12, R13, PT ;  /* 0x0000000d0c00a20c */ /* 0x000fe20003f66070 */
[----:B------:R-:W-:-:S05]  /*04c0*/  IMAD.MOV.U32 R13, RZ, RZ, 0x1ca00000 ;  /* 0x1ca00000ff0d7424 */ /* 0x000fca00078e00ff */
[----:B------:R-:W-:-:S04]  /*04d0*/  @!P2 SEL R19, R13, 0x63400000, !P3 ;  /* 0x634000000d13a807 */ /* 0x000fc80005800000 */
[----:B------:R-:W-:-:S04]  /*04e0*/  @!P2 LOP3.LUT R19, R19, 0x80000000, R9, 0xf8, !PT ;  /* 0x800000001313a812 */ /* 0x000fc800078ef809 */
[----:B------:R-:W-:Y:S01]  /*04f0*/  @!P2 LOP3.LUT R19, R19, 0x100000, RZ, 0xfc, !PT ;  /* 0x001000001313a812 */ /* 0x000fe200078efcff */
[----:B0-----:R-:W-:-:S08]  /*0500*/  DFMA R10, R16, -R2, 1 ;  /* 0x3ff00000100a742b */ /* 0x001fd00000000802 */
[----:B------:R-:W-:-:S08]  /*0510*/  DFMA R10, R10, R10, R10 ;  /* 0x0000000a0a0a722b */ /* 0x000fd0000000000a */
[----:B------:R-:W-:Y:S01]  /*0520*/  DFMA R16, R16, R10, R16 ;  /* 0x0000000a1010722b */ /* 0x000fe20000000010 */
[----:B------:R-:W-:Y:S01]  /*0530*/  SEL R11, R13, 0x63400000, !P1 ;  /* 0x634000000d0b7807 */ /* 0x000fe20004800000 */
[----:B------:R-:W-:-:S03]  /*0540*/  IMAD.MOV.U32 R10, RZ, RZ, R8 ;  /* 0x000000ffff0a7224 */ /* 0x000fc600078e0008 */
[----:B------:R-:W-:-:S03]  /*0550*/  LOP3.LUT R11, R11, 0x800fffff, R9, 0xf8, !PT ;  /* 0x800fffff0b0b7812 */ /* 0x000fc600078ef809 */
[----:B------:R-:W-:-:S03]  /*0560*/  DFMA R20, R16, -R2, 1 ;  /* 0x3ff000001014742b */ /* 0x000fc60000000802 */
[----:B------:R-:W-:-:S05]  /*0570*/  @!P2 DFMA R10, R10, 2, -R18 ;  /* 0x400000000a0aa82b */ /* 0x000fca0000000812 */
[----:B------:R-:W-:Y:S01]  /*0580*/  DFMA R16, R16, R20, R16 ;  /* 0x000000141010722b */ /* 0x000fe20000000010 */
[----:B------:R-:W-:Y:S02]  /*0590*/  IMAD.MOV.U32 R21, RZ, RZ, R12 ;  /* 0x000000ffff157224 */ /* 0x000fe400078e000c */
[----:B------:R-:W-:Y:S01]  /*05a0*/  IMAD.MOV.U32 R20, RZ, RZ, R15 ;  /* 0x000000ffff147224 */ /* 0x000fe200078e000f */
[----:B------:R-:W-:Y:S02]  /*05b0*/  @!P0 LOP3.LUT R20, R3, 0x7ff00000, RZ, 0xc0, !PT ;  /* 0x7ff0000003148812 */ /* 0x000fe400078ec0ff */
[----:B------:R-:W-:Y:S02]  /*05c0*/  @!P2 LOP3.LUT R21, R11, 0x7ff00000, RZ, 0xc0, !PT ;  /* 0x7ff000000b15a812 */ /* 0x000fe400078ec0ff */
[----:B------:R-:W-:Y:S01]  /*05d0*/  DMUL R18, R16, R10 ;  /* 0x0000000a10127228 */ /* 0x000fe20000000000 */
[----:B------:R-:W-:Y:S02]  /*05e0*/  VIADD R23, R20, 0xffffffff ;  /* 0xffffffff14177836 */ /* 0x000fe40000000000 */
[----:B------:R-:W-:-:S05]  /*05f0*/  VIADD R22, R21, 0xffffffff ;  /* 0xffffffff15167836 */ /* 0x000fca0000000000 */
[----:B------:R-:W-:Y:S01]  /*0600*/  DFMA R14, R18, -R2, R10 ;  /* 0x80000002120e722b */ /* 0x000fe2000000000a */
[----:B------:R-:W-:-:S04]  /*0610*/  ISETP.GT.U32.AND P0, PT, R22, 0x7feffffe, PT ;  /* 0x7feffffe1600780c */ /* 0x000fc80003f04070 */
[----:B------:R-:W-:-:S03]  /*0620*/  ISETP.GT.U32.OR P0, PT, R23, 0x7feffffe, P0 ;  /* 0x7feffffe1700780c */ /* 0x000fc60000704470 */
[----:B------:R-:W-:-:S10]  /*0630*/  DFMA R14, R16, R14, R18 ;  /* 0x0000000e100e722b */ /* 0x000fd40000000012 */
[----:B------:R-:W-:Y:S05]  /*0640*/  @P0 BRA `(.L_x_7) ;  /* 0x00000000006c0947 */ /* 0x000fea0003800000 */
[----:B------:R-:W-:-:S04]  /*0650*/  LOP3.LUT R9, R7, 0x7ff00000, RZ, 0xc0, !PT ;  /* 0x7ff0000007097812 */ /* 0x000fc800078ec0ff */
[CC--:B------:R-:W-:Y:S02]  /*0660*/  VIADDMNMX R8, R12.reuse, -R9.reuse, 0xb9600000, !PT ;  /* 0xb96000000c087446 */ /* 0x0c0fe40007800909 */
[----:B------:R-:W-:Y:S02]  /*0670*/  ISETP.GE.U32.AND P0, PT, R12, R9, PT ;  /* 0x000000090c00720c */ /* 0x000fe40003f06070 */
[----:B------:R-:W-:Y:S02]  /*0680*/  VIMNMX R8, PT, PT, R8, 0x46a00000, PT ;  /* 0x46a0000008087848 */ /* 0x000fe40003fe0100 */
[----:B------:R-:W-:-:S05]  /*0690*/  SEL R13, R13, 0x63400000, !P0 ;  /* 0x634000000d0d7807 */ /* 0x000fca0004000000 */
[----:B------:R-:W-:Y:S02]  /*06a0*/  IMAD.IADD R16, R8, 0x1, -R13 ;  /* 0x0000000108107824 */ /* 0x000fe400078e0a0d */
[----:B------:R-:W-:Y:S02]  /*06b0*/  IMAD.MOV.U32 R8, RZ, RZ, RZ ;  /* 0x000000ffff087224 */ /* 0x000fe400078e00ff */
[----:B------:R-:W-:-:S06]  /*06c0*/  VIADD R9, R16, 0x7fe00000 ;  /* 0x7fe0000010097836 */ /* 0x000fcc0000000000 */
[----:B------:R-:W-:-:S10]  /*06d0*/  DMUL R12, R14, R8 ;  /* 0x000000080e0c7228 */ /* 0x000fd40000000000 */
[----:B------:R-:W-:-:S13]  /*06e0*/  FSETP.GTU.AND P0, PT, |R13|, 1.469367938527859385e-39, PT ;  /* 0x001000000d00780b */ /* 0x000fda0003f0c200 */
[----:B------:R-:W-:Y:S05]  /*06f0*/  @P0 BRA `(.L_x_8) ;  /* 0x0000000000940947 */ /* 0x000fea0003800000 */
[----:B------:R-:W-:Y:S01]  /*0700*/  DFMA R2, R14, -R2, R10 ;  /* 0x800000020e02722b */ /* 0x000fe2000000000a */
[----:B------:R-:W-:-:S09]  /*0710*/  IMAD.MOV.U32 R8, RZ, RZ, RZ ;  /* 0x000000ffff087224 */ /* 0x000fd200078e00ff */
[C---:B------:R-:W-:Y:S02]  /*0720*/  FSETP.NEU.AND P0, PT, R3.reuse, RZ, PT ;  /* 0x000000ff0300720b */ /* 0x040fe40003f0d000 */
[----:B------:R-:W-:-:S04]  /*0730*/  LOP3.LUT R7, R3, 0x80000000, R7, 0x48, !PT ;  /* 0x8000000003077812 */ /* 0x000fc800078e4807 */
[----:B------:R-:W-:-:S07]  /*0740*/  LOP3.LUT R9, R7, R9, RZ, 0xfc, !PT ;  /* 0x0000000907097212 */ /* 0x000fce00078efcff */
[----:B------:R-:W-:Y:S05]  /*0750*/  @!P0 BRA `(.L_x_8) ;  /* 0x00000000007c8947 */ /* 0x000fea0003800000 */
[----:B------:R-:W-:Y:S01]  /*0760*/  IMAD.MOV R3, RZ, RZ, -R16 ;  /* 0x000000ffff037224 */ /* 0x000fe200078e0a10 */
[----:B------:R-:W-:Y:S01]  /*0770*/  DMUL.RP R8, R14, R8 ;  /* 0x000000080e087228 */ /* 0x000fe20000008000 */
[----:B------:R-:W-:-:S06]  /*0780*/  IMAD.MOV.U32 R2, RZ, RZ, RZ ;  /* 0x000000ffff027224 */ /* 0x000fcc00078e00ff */
[----:B------:R-:W-:-:S03]  /*0790*/  DFMA R2, R12, -R2, R14 ;  /* 0x800000020c02722b */ /* 0x000fc6000000000e */
[----:B------:R-:W-:-:S03]  /*07a0*/  LOP3.LUT R7, R9, R7, RZ, 0x3c, !PT ;  /* 0x0000000709077212 */ /* 0x000fc600078e3cff */
[----:B------:R-:W-:-:S04]  /*07b0*/  IADD3 R2, PT, PT, -R16, -0x43300000, RZ ;  /* 0xbcd0000010027810 */ /* 0x000fc80007ffe1ff */
[----:B------:R-:W-:-:S04]  /*07c0*/  FSETP.NEU.AND P0, PT, |R3|, R2, PT ;  /* 0x000000020300720b */ /* 0x000fc80003f0d200 */
[----:B------:R-:W-:Y:S02]  /*07d0*/  FSEL R12, R8, R12, !P0 ;  /* 0x0000000c080c7208 */ /* 0x000fe40004000000 */
[----:B------:R-:W-:Y:S01]  /*07e0*/  FSEL R13, R7, R13, !P0 ;  /* 0x0000000d070d7208 */ /* 0x000fe20004000000 */
[----:B------:R-:W-:Y:S06]  /*07f0*/  BRA `(.L_x_8) ;  /* 0x0000000000547947 */ /* 0x000fec0003800000 */
.L_x_7:
[----:B------:R-:W-:-:S14]  /*0800*/  DSETP.NAN.AND P0, PT, R8, R8, PT ;  /* 0x000000080800722a */ /* 0x000fdc0003f08000 */
[----:B------:R-:W-:Y:S05]  /*0810*/  @P0 BRA `(.L_x_9) ;  /* 0x0000000000440947 */ /* 0x000fea0003800000 */
[----:B------:R-:W-:-:S14]  /*0820*/  DSETP.NAN.AND P0, PT, R6, R6, PT ;  /* 0x000000060600722a */ /* 0x000fdc0003f08000 */
[----:B------:R-:W-:Y:S05]  /*0830*/  @P0 BRA `(.L_x_10) ;  /* 0x0000000000300947 */ /* 0x000fea0003800000 */
[----:B------:R-:W-:Y:S01]  /*0840*/  ISETP.NE.AND P0, PT, R21, R20, PT ;  /* 0x000000141500720c */ /* 0x000fe20003f05270 */
[----:B------:R-:W-:Y:S02]  /*0850*/  IMAD.MOV.U32 R12, RZ, RZ, 0x0 ;  /* 0x00000000ff0c7424 */ /* 0x000fe400078e00ff */
[----:B------:R-:W-:-:S10]  /*0860*/  IMAD.MOV.U32 R13, RZ, RZ, -0x80000 ;  /* 0xfff80000ff0d7424 */ /* 0x000fd400078e00ff */
[----:B------:R-:W-:Y:S05]  /*0870*/  @!P0 BRA `(.L_x_8) ;  /* 0x0000000000348947 */ /* 0x000fea0003800000 */
[----:B------:R-:W-:Y:S02]  /*0880*/  ISETP.NE.AND P0, PT, R21, 0x7ff00000, PT ;  /* 0x7ff000001500780c */ /* 0x000fe40003f05270 */
[----:B------:R-:W-:Y:S02]  /*0890*/  LOP3.LUT R13, R9, 0x80000000, R7, 0x48, !PT ;  /* 0x80000000090d7812 */ /* 0x000fe400078e4807 */
[----:B------:R-:W-:-:S13]  /*08a0*/  ISETP.EQ.OR P0, PT, R20, RZ, !P0 ;  /* 0x000000ff1400720c */ /* 0x000fda0004702670 */
[----:B------:R-:W-:Y:S01]  /*08b0*/  @P0 LOP3.LUT R2, R13, 0x7ff00000, RZ, 0xfc, !PT ;  /* 0x7ff000000d020812 */ /* 0x000fe200078efcff */
[----:B------:R-:W-:Y:S02]  /*08c0*/  @!P0 IMAD.MOV.U32 R12, RZ, RZ, RZ ;  /* 0x000000ffff0c8224 */ /* 0x000fe400078e00ff */
[----:B------:R-:W-:Y:S02]  /*08d0*/  @P0 IMAD.MOV.U32 R12, RZ, RZ, RZ ;  /* 0x000000ffff0c0224 */ /* 0x000fe400078e00ff */
[----:B------:R-:W-:Y:S01]  /*08e0*/  @P0 IMAD.MOV.U32 R13, RZ, RZ, R2 ;  /* 0x000000ffff0d0224 */ /* 0x000fe200078e0002 */
[----:B------:R-:W-:Y:S06]  /*08f0*/  BRA `(.L_x_8) ;  /* 0x0000000000147947 */ /* 0x000fec0003800000 */
.L_x_10:
[----:B------:R-:W-:Y:S01]  /*0900*/  LOP3.LUT R13, R7, 0x80000, RZ, 0xfc, !PT ;  /* 0x00080000070d7812 */ /* 0x000fe200078efcff */
[----:B------:R-:W-:Y:S01]  /*0910*/  IMAD.MOV.U32 R12, RZ, RZ, R6 ;  /* 0x000000ffff0c7224 */ /* 0x000fe200078e0006 */
[----:B------:R-:W-:Y:S06]  /*0920*/  BRA `(.L_x_8) ;  /* 0x0000000000087947 */ /* 0x000fec0003800000 */
.L_x_9:
[----:B------:R-:W-:Y:S01]  /*0930*/  LOP3.LUT R13, R9, 0x80000, RZ, 0xfc, !PT ;  /* 0x00080000090d7812 */ /* 0x000fe200078efcff */
[----:B------:R-:W-:-:S07]  /*0940*/  IMAD.MOV.U32 R12, RZ, RZ, R8 ;  /* 0x000000ffff0c7224 */ /* 0x000fce00078e0008 */
.L_x_8:
[----:B------:R-:W-:Y:S05]  /*0950*/  BSYNC.RECONVERGENT B1 ;  /* 0x0000000000017941 */ /* 0x000fea0003800200 */
.L_x_6:
[----:B------:R-:W-:Y:S02]  /*0960*/  IMAD.MOV.U32 R2, RZ, RZ, R0 ;  /* 0x000000ffff027224 */ /* 0x000fe400078e0000 */
[----:B------:R-:W-:-:S04]  /*0970*/  IMAD.MOV.U32 R3, RZ, RZ, 0x0 ;  /* 0x00000000ff037424 */ /* 0x000fc800078e00ff */
[----:B------:R-:W-:Y:S05]  /*0980*/  RET.REL.NODEC R2 `(_Z15divide_by_countPdPiii) ;  /* 0xfffffff4029c7950 */ /* 0x000fea0003c3ffff */
.L_x_11:
        /* <DEDUP_REMOVED lines=15> */
.L_x_99:


//--------------------- .text._Z16findNewCentroidsPdS_PiiiiS0_ --------------------------
	.section	.text._Z16findNewCentroidsPdS_PiiiiS0_,"ax",@progbits
	.align	128
        .global         _Z16findNewCentroidsPdS_PiiiiS0_
        .type           _Z16findNewCentroidsPdS_PiiiiS0_,@function
        .size           _Z16findNewCentroidsPdS_PiiiiS0_,(.L_x_105 - _Z16findNewCentroidsPdS_PiiiiS0_)
        .other          _Z16findNewCentroidsPdS_PiiiiS0_,@"STO_CUDA_ENTRY STV_DEFAULT"
_Z16findNewCentroidsPdS_PiiiiS0_:
.text._Z16findNewCentroidsPdS_PiiiiS0_:
[----:B------:R-:W-:Y:S08]  /*0000*/  LDC R1, c[0x0][0x37c] ;  /* 0x0000df00ff017b82 */ /* 0x000ff00000000800 */
[----:B------:R-:W0:Y:S01]  /*0010*/  LDC R0, c[0x0][0x39c] ;  /* 0x0000e700ff007b82 */ /* 0x000e220000000800 */
[----:B------:R-:W1:Y:S07]  /*0020*/  S2R R6, SR_TID.X ;  /* 0x0000000000067919 */ /* 0x000e6e0000002100 */
[----:B------:R-:W1:Y:S08]  /*0030*/  S2UR UR4, SR_CTAID.X ;  /* 0x00000000000479c3 */ /* 0x000e700000002500 */
[----:B------:R-:W1:Y:S01]  /*0040*/  LDC R3, c[0x0][0x360] ;  /* 0x0000d800ff037b82 */ /* 0x000e620000000800 */
[----:B------:R-:W-:Y:S01]  /*0050*/  MOV R11, 0x1 ;  /* 0x00000001000b7802 */ /* 0x000fe20000000f00 */
[----:B------:R-:W2:Y:S01]  /*0060*/  LDCU.64 UR6, c[0x0][0x388] ;  /* 0x00007100ff0677ac */ /* 0x000ea20008000a00 */
[----:B0-----:R-:W-:-:S04]  /*0070*/  IABS R7, R0 ;  /* 0x0000000000077213 */ /* 0x001fc80000000000 */
[----:B------:R-:W0:Y:S01]  /*0080*/  I2F.RP R2, R7 ;  /* 0x0000000700027306 */ /* 0x000e220000209400 */
[----:B-1----:R-:W-:Y:S01]  /*0090*/  IMAD R3, R3, UR4, R6 ;  /* 0x0000000403037c24 */ /* 0x002fe2000f8e0206 */
[----:B------:R-:W1:Y:S06]  /*00a0*/  LDCU.64 UR4, c[0x0][0x358] ;  /* 0x00006b00ff0477ac */ /* 0x000e6c0008000a00 */
[----:B0-----:R-:W0:Y:S01]  /*00b0*/  MUFU.RCP R2, R2 ;  /* 0x0000000200027308 */ /* 0x001e220000001000 */
[----:B------:R-:W-:Y:S01]  /*00c0*/  IABS R6, R3 ;  /* 0x0000000300067213 */ /* 0x000fe20000000000 */
[----:B0-----:R-:W-:-:S06]  /*00d0*/  VIADD R4, R2, 0xffffffe ;  /* 0x0ffffffe02047836 */ /* 0x001fcc0000000000 */
[----:B------:R0:W3:Y:S02]  /*00e0*/  F2I.FTZ.U32.TRUNC.NTZ R5, R4 ;  /* 0x0000000400057305 */ /* 0x0000e4000021f000 */
[----:B0-----:R-:W-:Y:S02]  /*00f0*/  HFMA2 R4, -RZ, RZ, 0, 0 ;  /* 0x00000000ff047431 */ /* 0x001fe400000001ff */
[----:B---3--:R-:W-:-:S04]  /*0100*/  IMAD.MOV R8, RZ, RZ, -R5 ;  /* 0x000000ffff087224 */ /* 0x008fc800078e0a05 */
[----:B------:R-:W-:-:S04]  /*0110*/  IMAD R9, R8, R7, RZ ;  /* 0x0000000708097224 */ /* 0x000fc800078e02ff */
[----:B------:R-:W-:Y:S02]  /*0120*/  IMAD.HI.U32 R5, R5, R9, R4 ;  /* 0x0000000905057227 */ /* 0x000fe400078e0004 */
[----:B------:R-:W0:Y:S04]  /*0130*/  LDC.64 R8, c[0x0][0x380] ;  /* 0x0000e000ff087b82 */ /* 0x000e280000000a00 */
[----:B------:R-:W-:-:S04]  /*0140*/  IMAD.HI.U32 R2, R5, R6, RZ ;  /* 0x0000000605027227 */ /* 0x000fc800078e00ff */
[----:B------:R-:W-:-:S04]  /*0150*/  IMAD.MOV R5, RZ, RZ, -R2 ;  /* 0x000000ffff057224 */ /* 0x000fc800078e0a02 */
[----:B------:R-:W-:Y:S01]  /*0160*/  IMAD R4, R7, R5, R6 ;  /* 0x0000000507047224 */ /* 0x000fe200078e0206 */
[----:B------:R-:W-:-:S04]  /*0170*/  LOP3.LUT R6, R3, R0, RZ, 0x3c, !PT ;  /* 0x0000000003067212 */ /* 0x000fc800078e3cff */
[----:B------:R-:W-:Y:S02]  /*0180*/  ISETP.GT.U32.AND P2, PT, R7, R4, PT ;  /* 0x000000040700720c */ /* 0x000fe40003f44070 */
[----:B------:R-:W-:-:S11]  /*0190*/  ISETP.GE.AND P1, PT, R6, RZ, PT ;  /* 0x000000ff0600720c */ /* 0x000fd60003f26270 */
[-C--:B------:R-:W-:Y:S01]  /*01a0*/  @!P2 IADD3 R4, PT, PT, R4, -R7.reuse, RZ ;  /* 0x800000070404a210 */ /* 0x080fe20007ffe0ff */
[----:B------:R-:W-:Y:S01]  /*01b0*/  @!P2 VIADD R2, R2, 0x1 ;  /* 0x000000010202a836 */ /* 0x000fe20000000000 */
[----:B------:R-:W-:Y:S02]  /*01c0*/  ISETP.NE.AND P2, PT, R0, RZ, PT ;  /* 0x000000ff0000720c */ /* 0x000fe40003f45270 */
[----:B------:R-:W-:Y:S02]  /*01d0*/  ISETP.GE.U32.AND P0, PT, R4, R7, PT ;  /* 0x000000070400720c */ /* 0x000fe40003f06070 */
[----:B------:R-:W3:Y:S08]  /*01e0*/  LDC.64 R4, c[0x0][0x390] ;  /* 0x0000e400ff047b82 */ /* 0x000ef00000000a00 */
[----:B------:R-:W4:Y:S03]  /*01f0*/  LDC.64 R6, c[0x0][0x3a8] ;  /* 0x0000ea00ff067b82 */ /* 0x000f260000000a00 */
[----:B------:R-:W-:-:S05]  /*0200*/  @P0 IADD3 R2, PT, PT, R2, 0x1, RZ ;  /* 0x0000000102020810 */ /* 0x000fca0007ffe0ff */
[----:B------:R-:W-:Y:S01]  /*0210*/  @!P1 IMAD.MOV R2, RZ, RZ, -R2 ;  /* 0x000000ffff029224 */ /* 0x000fe200078e0a02 */
[----:B------:R-:W-:-:S05]  /*0220*/  @!P2 LOP3.LUT R2, RZ, R0, RZ, 0x33, !PT ;  /* 0x00000000ff02a212 */ /* 0x000fca00078e33ff */
[----:B---3--:R-:W-:-:S06]  /*0230*/  IMAD.WIDE R4, R2, 0x4, R4 ;  /* 0x0000000402047825 */ /* 0x008fcc00078e0204 */
[----:B-1----:R-:W4:Y:S01]  /*0240*/  LDG.E R5, desc[UR4][R4.64] ;  /* 0x0000000404057981 */ /* 0x002f22000c1e1900 */
[----:B0-----:R-:W-:-:S04]  /*0250*/  IMAD.WIDE R8, R3, 0x8, R8 ;  /* 0x0000000803087825 */ /* 0x001fc800078e0208 */
[----:B------:R-:W-:-:S04]  /*0260*/  IMAD.MOV R2, RZ, RZ, -R2 ;  /* 0x000000ffff027224 */ /* 0x000fc800078e0a02 */
[----:B------:R-:W-:Y:S02]  /*0270*/  IMAD R3, R0, R2, R3 ;  /* 0x0000000200037224 */ /* 0x000fe400078e0203 */
[----:B----4-:R-:W-:-:S05]  /*0280*/  IMAD.WIDE R6, R5, 0x4, R6 ;  /* 0x0000000405067825 */ /* 0x010fca00078e0206 */
[----:B------:R-:W-:Y:S04]  /*0290*/  REDG.E.ADD.STRONG.GPU desc[UR4][R6.64], R11 ;  /* 0x0000000b0600798e */ /* 0x000fe8000c12e104 */
[----:B------:R-:W3:Y:S01]  /*02a0*/  LDG.E.64 R8, desc[UR4][R8.64] ;  /* 0x0000000408087981 */ /* 0x000ee2000c1e1b00 */
[----:B------:R-:W-:Y:S01]  /*02b0*/  IMAD R0, R5, R0, RZ ;  /* 0x0000000005007224 */ /* 0x000fe200078e02ff */
[----:B------:R-:W-:-:S04]  /*02c0*/  SHF.R.S32.HI R5, RZ, 0x1f, R3 ;  /* 0x0000001fff057819 */ /* 0x000fc80000011403 */
[----:B------:R-:W-:-:S04]  /*02d0*/  IADD3 R3, P0, PT, R0, R3, RZ ;  /* 0x0000000300037210 */ /* 0x000fc80007f1e0ff */
[----:B------:R-:W-:Y:S02]  /*02e0*/  LEA.HI.X.SX32 R0, R0, R5, 0x1, P0 ;  /* 0x0000000500007211 */ /* 0x000fe400000f0eff */
[----:B--2---:R-:W-:-:S04]  /*02f0*/  LEA R2, P0, R3, UR6, 0x3 ;  /* 0x0000000603027c11 */ /* 0x004fc8000f8018ff */
[----:B------:R-:W-:-:S05]  /*0300*/  LEA.HI.X R3, R3, UR7, R0, 0x3, P0 ;  /* 0x0000000703037c11 */ /* 0x000fca00080f1c00 */
[----:B---3--:R-:W-:Y:S01]  /*0310*/  REDG.E.ADD.F64.RN.STRONG.GPU desc[UR4][R2.64], R8 ;  /* 0x00000008020079a6 */ /* 0x008fe2000c12ff04 */
[----:B------:R-:W-:Y:S05]  /*0320*/  EXIT ;  /* 0x000000000000794d */ /* 0x000fea0003800000 */
.L_x_12:
        /* <DEDUP_REMOVED lines=13> */
.L_x_105:


//--------------------- .text._Z11assignClassPdPiii --------------------------
	.section	.text._Z11assignClassPdPiii,"ax",@progbits
	.align	128
        .global         _Z11assignClassPdPiii
        .type           _Z11assignClassPdPiii,@function
        .size           _Z11assignClassPdPiii,(.L_x_106 - _Z11assignClassPdPiii)
        .other          _Z11assignClassPdPiii,@"STO_CUDA_ENTRY STV_DEFAULT"
_Z11assignClassPdPiii:
.text._Z11assignClassPdPiii:
[----:B------:R-:W-:Y:S01]  /*0000*/  LDC R1, c[0x0][0x37c] ;  /* 0x0000df00ff017b82 */ /* 0x000fe20000000800 */
[----:B------:R-:W0:Y:S01]  /*0010*/  LDCU UR6, c[0x0][0x390] ;  /* 0x00007200ff0677ac */ /* 0x000e220008000800 */
[----:B------:R-:W-:Y:S01]  /*0020*/  IMAD.MOV.U32 R18, RZ, RZ, RZ ;  /* 0x000000ffff127224 */ /* 0x000fe200078e00ff */
[----:B------:R-:W1:Y:S01]  /*0030*/  LDCU.64 UR10, c[0x0][0x358] ;  /* 0x00006b00ff0a77ac */ /* 0x000e620008000a00 */
[----:B0-----:R-:W-:-:S09]  /*0040*/  UISETP.GE.AND UP0, UPT, UR6, 0x1, UPT ;  /* 0x000000010600788c */ /* 0x001fd2000bf06270 */
[----:B-1----:R-:W-:Y:S05]  /*0050*/  BRA.U !UP0, `(.L_x_13) ;  /* 0x0000000d08147547 */ /* 0x002fea000b800000 */
[----:B------:R-:W0:Y:S02]  /*0060*/  LDC.64 R2, c[0x0][0x380] ;  /* 0x0000e000ff027b82 */ /* 0x000e240000000a00 */
[----:B0-----:R-:W2:Y:S01]  /*0070*/  LDG.E.64 R2, desc[UR10][R2.64] ;  /* 0x0000000a02027981 */ /* 0x001ea2000c1e1b00 */
[----:B------:R-:W-:Y:S01]  /*0080*/  UISETP.GE.U32.AND UP1, UPT, UR6, 0x10, UPT ;  /* 0x000000100600788c */ /* 0x000fe2000bf26070 */
[----:B------:R-:W-:Y:S01]  /*0090*/  CS2R R18, SRZ ;  /* 0x0000000000127805 */ /* 0x000fe2000001ff00 */
[----:B------:R-:W-:-:S04]  /*00a0*/  ULOP3.LUT UR7, UR6, 0xf, URZ, 0xc0, !UPT ;  /* 0x0000000f06077892 */ /* 0x000fc8000f8ec0ff */
[----:B------:R-:W-:Y:S01]  /*00b0*/  UISETP.NE.AND UP0, UPT, UR7, URZ, UPT ;  /* 0x000000ff0700728c */ /* 0x000fe2000bf05270 */
[----:B--2---:R0:W1:Y:S02]  /*00c0*/  F2I.F64.TRUNC R0, R2 ;  /* 0x0000000200007311 */ /* 0x004064000030d100 */
[----:B------:R-:W-:Y:S08]  /*00d0*/  BRA.U !UP1, `(.L_x_14) ;  /* 0x0000000509787547 */ /* 0x000ff0000b800000 */
[----:B------:R-:W2:Y:S01]  /*00e0*/  LDCU.64 UR4, c[0x0][0x380] ;  /* 0x00007000ff0477ac */ /* 0x000ea20008000a00 */
[----:B------:R-:W-:Y:S02]  /*00f0*/  HFMA2 R18, -RZ, RZ, 0, 0 ;  /* 0x00000000ff127431 */ /* 0x000fe400000001ff */
[----:B------:R-:W-:Y:S01]  /*0100*/  IMAD.MOV.U32 R20, RZ, RZ, RZ ;  /* 0x000000ffff147224 */ /* 0x000fe200078e00ff */
[----:B------:R-:W-:-:S06]  /*0110*/  ULOP3.LUT UR8, UR6, 0x7ffffff0, URZ, 0xc0, !UPT ;  /* 0x7ffffff006087892 */ /* 0x000fcc000f8ec0ff */
[----:B------:R-:W-:Y:S01]  /*0120*/  IMAD.U32 R19, RZ, RZ, UR8 ;  /* 0x00000008ff137e24 */ /* 0x000fe2000f8e00ff */
[----:B--2---:R-:W-:-:S04]  /*0130*/  UIADD3 UR4, UP1, UPT, UR4, 0x40, URZ ;  /* 0x0000004004047890 */ /* 0x004fc8000ff3e0ff */
[----:B------:R-:W-:Y:S02]  /*0140*/  UIADD3.X UR5, UPT, UPT, URZ, UR5, URZ, UP1, !UPT ;  /* 0x00000005ff057290 */ /* 0x000fe40008ffe4ff */
[----:B0-----:R-:W-:-:S04]  /*0150*/  MOV R2, UR4 ;  /* 0x0000000400027c02 */ /* 0x001fc80008000f00 */
[----:B------:R-:W-:-:S07]  /*0160*/  IMAD.U32 R3, RZ, RZ, UR5 ;  /* 0x00000005ff037e24 */ /* 0x000fce000f8e00ff */
.L_x_15:
[----:B------:R-:W2:Y:S04]  /*0170*/  LDG.E.64 R22, desc[UR10][R2.64+-0x40] ;  /* 0xffffc00a02167981 */ /* 0x000ea8000c1e1b00 */
[----:B------:R-:W3:Y:S04]  /*0180*/  LDG.E.64 R24, desc[UR10][R2.64+-0x38] ;  /* 0xffffc80a02187981 */ /* 0x000ee8000c1e1b00 */
[----:B------:R-:W4:Y:S04]  /*0190*/  LDG.E.64 R26, desc[UR10][R2.64+-0x30] ;  /* 0xffffd00a021a7981 */ /* 0x000f28000c1e1b00 */
[----:B------:R-:W5:Y:S04]  /*01a0*/  LDG.E.64 R16, desc[UR10][R2.64+-0x28] ;  /* 0xffffd80a02107981 */ /* 0x000f68000c1e1b00 */
[----:B------:R-:W5:Y:S04]  /*01b0*/  LDG.E.64 R4, desc[UR10][R2.64+-0x20] ;  /* 0xffffe00a02047981 */ /* 0x000f68000c1e1b00 */
[----:B------:R-:W5:Y:S04]  /*01c0*/  LDG.E.64 R6, desc[UR10][R2.64+-0x18] ;  /* 0xffffe80a02067981 */ /* 0x000f68000c1e1b00 */
[----:B------:R-:W5:Y:S01]  /*01d0*/  LDG.E.64 R8, desc[UR10][R2.64+-0x10] ;  /* 0xfffff00a02087981 */ /* 0x000f62000c1e1b00 */
[----:B-1----:R-:W2:Y:S02]  /*01e0*/  I2F.F64 R10, R0 ;  /* 0x00000000000a7312 */ /* 0x002ea40000201c00 */
[----:B--2---:R-:W-:Y:S01]  /*01f0*/  DSETP.GEU.AND P1, PT, R22, R10, PT ;  /* 0x0000000a1600722a */ /* 0x004fe20003f2e000 */
[----:B------:R-:W2:-:S13]  /*0200*/  LDG.E.64 R10, desc[UR10][R2.64+-0x8] ;  /* 0xfffff80a020a7981 */ /* 0x000e9a000c1e1b00 */
[----:B------:R0:W1:Y:S02]  /*0210*/  @!P1 F2I.F64.TRUNC R0, R22 ;  /* 0x0000001600009311 */ /* 0x000064000030d100 */
[----:B0-----:R-:W2:Y:S06]  /*0220*/  LDG.E.64 R22, desc[UR10][R2.64+0x10] ;  /* 0x0000100a02167981 */ /* 0x001eac000c1e1b00 */
[----:B-1----:R-:W3:Y:S02]  /*0230*/  I2F.F64 R12, R0 ;  /* 0x00000000000c7312 */ /* 0x002ee40000201c00 */
[----:B---3--:R-:W-:Y:S01]  /*0240*/  DSETP.GEU.AND P0, PT, R24, R12, PT ;  /* 0x0000000c1800722a */ /* 0x008fe20003f0e000 */
[----:B------:R-:W3:-:S13]  /*0250*/  LDG.E.64 R12, desc[UR10][R2.64] ;  /* 0x0000000a020c7981 */ /* 0x000eda000c1e1b00 */
[----:B------:R0:W1:Y:S02]  /*0260*/  @!P0 F2I.F64.TRUNC R0, R24 ;  /* 0x0000001800008311 */ /* 0x000064000030d100 */
[----:B0-----:R-:W3:Y:S06]  /*0270*/  LDG.E.64 R24, desc[UR10][R2.64+0x18] ;  /* 0x0000180a02187981 */ /* 0x001eec000c1e1b00 */
[----:B-1----:R-:W4:Y:S02]  /*0280*/  I2F.F64 R14, R0 ;  /* 0x00000000000e7312 */ /* 0x002f240000201c00 */
[----:B----4-:R-:W-:Y:S01]  /*0290*/  DSETP.GEU.AND P4, PT, R26, R14, PT ;  /* 0x0000000e1a00722a */ /* 0x010fe20003f8e000 */
[----:B------:R-:W4:-:S13]  /*02a0*/  LDG.E.64 R14, desc[UR10][R2.64+0x8] ;  /* 0x0000080a020e7981 */ /* 0x000f1a000c1e1b00 */
[----:B------:R0:W1:Y:S02]  /*02b0*/  @!P4 F2I.F64.TRUNC R0, R26 ;  /* 0x0000001a0000c311 */ /* 0x000064000030d100 */
[----:B0-----:R-:W4:Y:S06]  /*02c0*/  LDG.E.64 R26, desc[UR10][R2.64+0x20] ;  /* 0x0000200a021a7981 */ /* 0x001f2c000c1e1b00 */
[----:B-1----:R-:W5:Y:S02]  /*02d0*/  I2F.F64 R28, R0 ;  /* 0x00000000001c7312 */ /* 0x002f640000201c00 */
[----:B-----5:R-:W-:-:S14]  /*02e0*/  DSETP.GEU.AND P3, PT, R16, R28, PT ;  /* 0x0000001c1000722a */ /* 0x020fdc0003f6e000 */
[----:B------:R0:W1:Y:S02]  /*02f0*/  @!P3 F2I.F64.TRUNC R0, R16 ;  /* 0x000000100000b311 */ /* 0x000064000030d100 */
[----:B0-----:R-:W5:Y:S06]  /*0300*/  LDG.E.64 R16, desc[UR10][R2.64+0x28] ;  /* 0x0000280a02107981 */ /* 0x001f6c000c1e1b00 */
[----:B-1----:R-:W0:Y:S02]  /*0310*/  I2F.F64 R28, R0 ;  /* 0x00000000001c7312 */ /* 0x002e240000201c00 */
[----:B0-----:R-:W-:-:S14]  /*0320*/  DSETP.GEU.AND P6, PT, R4, R28, PT ;  /* 0x0000001c0400722a */ /* 0x001fdc0003fce000 */
[----:B------:R0:W1:Y:S01]  /*0330*/  @!P6 F2I.F64.TRUNC R0, R4 ;  /* 0x000000040000e311 */ /* 0x000062000030d100 */
[----:B------:R-:W-:Y:S01]  /*0340*/  SEL R18, R20, R18, !P1 ;  /* 0x0000001214127207 */ /* 0x000fe20004800000 */
[----:B0-----:R-:W5:Y:S06]  /*0350*/  LDG.E.64 R4, desc[UR10][R2.64+0x30] ;  /* 0x0000300a02047981 */ /* 0x001f6c000c1e1b00 */
[----:B-1----:R-:W0:Y:S02]  /*0360*/  I2F.F64 R28, R0 ;  /* 0x00000000001c7312 */ /* 0x002e240000201c00 */
[----:B0-----:R-:W-:-:S14]  /*0370*/  DSETP.GEU.AND P5, PT, R6, R28, PT ;  /* 0x0000001c0600722a */ /* 0x001fdc0003fae000 */
[----:B------:R0:W1:Y:S01]  /*0380*/  @!P5 F2I.F64.TRUNC R0, R6 ;  /* 0x000000060000d311 */ /* 0x000062000030d100 */
[----:B------:R-:W-:Y:S01]  /*0390*/  @!P0 IADD3 R18, PT, PT, R20, 0x1, RZ ;  /* 0x0000000114128810 */ /* 0x000fe20007ffe0ff */
[----:B0-----:R-:W5:Y:S06]  /*03a0*/  LDG.E.64 R6, desc[UR10][R2.64+0x38] ;  /* 0x0000380a02067981 */ /* 0x001f6c000c1e1b00 */
[----:B-1----:R-:W0:Y:S02]  /*03b0*/  I2F.F64 R28, R0 ;  /* 0x00000000001c7312 */ /* 0x002e240000201c00 */
[----:B0-----:R-:W-:-:S14]  /*03c0*/  DSETP.GEU.AND P2, PT, R8, R28, PT ;  /* 0x0000001c0800722a */ /* 0x001fdc0003f4e000 */
[----:B------:R-:W0:Y:S08]  /*03d0*/  @!P2 F2I.F64.TRUNC R0, R8 ;  /* 0x000000080000a311 */ /* 0x000e30000030d100 */
[----:B0-----:R-:W2:Y:S02]  /*03e0*/  I2F.F64 R28, R0 ;  /* 0x00000000001c7312 */ /* 0x001ea40000201c00 */
[----:B--2---:R-:W-:-:S14]  /*03f0*/  DSETP.GEU.AND P1, PT, R10, R28, PT ;  /* 0x0000001c0a00722a */ /* 0x004fdc0003f2e000 */
[----:B------:R-:W0:Y:S08]  /*0400*/  @!P1 F2I.F64.TRUNC R0, R10 ;  /* 0x0000000a00009311 */ /* 0x000e30000030d100 */
[----:B0-----:R-:W3:Y:S02]  /*0410*/  I2F.F64 R28, R0 ;  /* 0x00000000001c7312 */ /* 0x001ee40000201c00 */
[----:B---3--:R-:W-:-:S14]  /*0420*/  DSETP.GEU.AND P0, PT, R12, R28, PT ;  /* 0x0000001c0c00722a */ /* 0x008fdc0003f0e000 */
[----:B------:R-:W0:Y:S01]  /*0430*/  @!P0 F2I.F64.TRUNC R0, R12 ;  /* 0x0000000c00008311 */ /* 0x000e22000030d100 */
[----:B------:R-:W-:-:S07]  /*0440*/  @!P4 VIADD R18, R20, 0x2 ;  /* 0x000000021412c836 */ /* 0x000fce0000000000 */
[----:B0-----:R-:W4:Y:S02]  /*0450*/  I2F.F64 R8, R0 ;  /* 0x0000000000087312 */ /* 0x001f240000201c00 */
[----:B----4-:R-:W-:-:S14]  /*0460*/  DSETP.GEU.AND P4, PT, R14, R8, PT ;  /* 0x000000080e00722a */ /* 0x010fdc0003f8e000 */
[----:B------:R-:W0:Y:S01]  /*0470*/  @!P4 F2I.F64.TRUNC R0, R14 ;  /* 0x0000000e0000c311 */ /* 0x000e22000030d100 */
[----:B------:R-:W-:-:S07]  /*0480*/  @!P3 IADD3 R18, PT, PT, R20, 0x3, RZ ;  /* 0x000000031412b810 */ /* 0x000fce0007ffe0ff */
[----:B0-----:R-:W0:Y:S02]  /*0490*/  I2F.F64 R8, R0 ;  /* 0x0000000000087312 */ /* 0x001e240000201c00 */
[----:B0-----:R-:W-:-:S14]  /*04a0*/  DSETP.GEU.AND P3, PT, R22, R8, PT ;  /* 0x000000081600722a */ /* 0x001fdc0003f6e000 */
[----:B------:R-:W0:Y:S01]  /*04b0*/  @!P3 F2I.F64.TRUNC R0, R22 ;  /* 0x000000160000b311 */ /* 0x000e22000030d100 */
[----:B------:R-:W-:-:S07]  /*04c0*/  @!P6 VIADD R18, R20, 0x4 ;  /* 0x000000041412e836 */ /* 0x000fce0000000000 */
[----:B0-----:R-:W0:Y:S02]  /*04d0*/  I2F.F64 R8, R0 ;  /* 0x0000000000087312 */ /* 0x001e240000201c00 */
[----:B0-----:R-:W-:-:S14]  /*04e0*/  DSETP.GEU.AND P6, PT, R24, R8, PT ;  /* 0x000000081800722a */ /* 0x001fdc0003fce000 */
[----:B------:R-:W0:Y:S01]  /*04f0*/  @!P6 F2I.F64.TRUNC R0, R24 ;  /* 0x000000180000e311 */ /* 0x000e22000030d100 */
[----:B------:R-:W-:-:S07]  /*0500*/  @!P5 IADD3 R18, PT, PT, R20, 0x5, RZ ;  /* 0x000000051412d810 */ /* 0x000fce0007ffe0ff */
[----:B0-----:R-:W0:Y:S02]  /*0510*/  I2F.F64 R8, R0 ;  /* 0x0000000000087312 */ /* 0x001e240000201c00 */
[----:B0-----:R-:W-:-:S14]  /*0520*/  DSETP.GEU.AND P5, PT, R26, R8, PT ;  /* 0x000000081a00722a */ /* 0x001fdc0003fae000 */
[----:B------:R-:W0:Y:S01]  /*0530*/  @!P5 F2I.F64.TRUNC R0, R26 ;  /* 0x0000001a0000d311 */ /* 0x000e22000030d100 */
[----:B------:R-:W-:-:S07]  /*0540*/  @!P2 VIADD R18, R20, 0x6 ;  /* 0x000000061412a836 */ /* 0x000fce0000000000 */
[----:B0-----:R-:W5:Y:S02]  /*0550*/  I2F.F64 R8, R0 ;  /* 0x0000000000087312 */ /* 0x001f640000201c00 */
[----:B-----5:R-:W-:-:S14]  /*0560*/  DSETP.GEU.AND P2, PT, R16, R8, PT ;  /* 0x000000081000722a */ /* 0x020fdc0003f4e000 */
[----:B------:R-:W0:Y:S01]  /*0570*/  @!P2 F2I.F64.TRUNC R0, R16 ;  /* 0x000000100000a311 */ /* 0x000e22000030d100 */
[----:B------:R-:W-:-:S07]  /*0580*/  @!P1 IADD3 R18, PT, PT, R20, 0x7, RZ ;  /* 0x0000000714129810 */ /* 0x000fce0007ffe0ff */
[----:B0-----:R-:W0:Y:S02]  /*0590*/  I2F.F64 R8, R0 ;  /* 0x0000000000087312 */ /* 0x001e240000201c00 */
[----:B0-----:R-:W-:-:S14]  /*05a0*/  DSETP.GEU.AND P1, PT, R4, R8, PT ;  /* 0x000000080400722a */ /* 0x001fdc0003f2e000 */
[----:B------:R-:W0:Y:S01]  /*05b0*/  @!P1 F2I.F64.TRUNC R0, R4 ;  /* 0x0000000400009311 */ /* 0x000e22000030d100 */
[----:B------:R-:W-:-:S07]  /*05c0*/  @!P0 VIADD R18, R20, 0x8 ;  /* 0x0000000814128836 */ /* 0x000fce0000000000 */
[----:B0-----:R-:W0:Y:S01]  /*05d0*/  I2F.F64 R8, R0 ;  /* 0x0000000000087312 */ /* 0x001e220000201c00 */
[C---:B------:R-:W-:Y:S01]  /*05e0*/  @!P4 IADD3 R18, PT, PT, R20.reuse, 0x9, RZ ;  /* 0x000000091412c810 */ /* 0x040fe20007ffe0ff */
[C---:B------:R-:W-:Y:S01]  /*05f0*/  @!P3 VIADD R18, R20.reuse, 0xa ;  /* 0x0000000a1412b836 */ /* 0x040fe20000000000 */
[C---:B------:R-:W-:Y:S01]  /*0600*/  @!P6 IADD3 R18, PT, PT, R20.reuse, 0xb, RZ ;  /* 0x0000000b1412e810 */ /* 0x040fe20007ffe0ff */
[C---:B------:R-:W-:Y:S01]  /*0610*/  @!P5 VIADD R18, R20.reuse, 0xc ;  /* 0x0000000c1412d836 */ /* 0x040fe20000000000 */
[----:B0-----:R-:W-:Y:S01]  /*0620*/  DSETP.GEU.AND P0, PT, R6, R8, PT ;  /* 0x000000080600722a */ /* 0x001fe20003f0e000 */
[C---:B------:R-:W-:Y:S01]  /*0630*/  @!P2 IADD3 R18, PT, PT, R20.reuse, 0xd, RZ ;  /* 0x0000000d1412a810 */ /* 0x040fe20007ffe0ff */
[----:B------:R-:W-:-:S12]  /*0640*/  @!P1 VIADD R18, R20, 0xe ;  /* 0x0000000e14129836 */ /* 0x000fd80000000000 */
[C---:B------:R-:W-:Y:S01]  /*0650*/  @!P0 IADD3 R18, PT, PT, R20.reuse, 0xf, RZ ;  /* 0x0000000f14128810 */ /* 0x040fe20007ffe0ff */
[----:B------:R-:W-:Y:S01]  /*0660*/  VIADD R20, R20, 0x10 ;  /* 0x0000001014147836 */ /* 0x000fe20000000000 */
[----:B------:R2:W3:Y:S04]  /*0670*/  @!P0 F2I.F64.TRUNC R0, R6 ;  /* 0x0000000600008311 */ /* 0x0004e8000030d100 */
[----:B------:R-:W-:Y:S02]  /*0680*/  ISETP.NE.AND P0, PT, R20, R19, PT ;  /* 0x000000131400720c */ /* 0x000fe40003f05270 */
[----:B------:R-:W-:-:S04]  /*0690*/  IADD3 R2, P1, PT, R2, 0x80, RZ ;  /* 0x0000008002027810 */ /* 0x000fc80007f3e0ff */
[----:B------:R-:W-:-:S07]  /*06a0*/  IADD3.X R3, PT, PT, RZ, R3, RZ, P1, !PT ;  /* 0x00000003ff037210 */ /* 0x000fce0000ffe4ff */
[----:B--23--:R-:W-:Y:S05]  /*06b0*/  @P0 BRA `(.L_x_15) ;  /* 0xfffffff800ac0947 */ /* 0x00cfea000383ffff */
.L_x_14:
[----:B------:R-:W-:Y:S05]  /*06c0*/  BRA.U !UP0, `(.L_x_13) ;  /* 0x0000000508787547 */ /* 0x000fea000b800000 */
[----:B------:R-:W-:Y:S02]  /*06d0*/  UISETP.GE.U32.AND UP0, UPT, UR7, 0x8, UPT ;  /* 0x000000080700788c */ /* 0x000fe4000bf06070 */
[----:B------:R-:W-:-:S04]  /*06e0*/  ULOP3.LUT UR5, UR6, 0x7, URZ, 0xc0, !UPT ;  /* 0x0000000706057892 */ /* 0x000fc8000f8ec0ff */
[----:B------:R-:W-:-:S03]  /*06f0*/  UISETP.NE.AND UP1, UPT, UR5, URZ, UPT ;  /* 0x000000ff0500728c */ /* 0x000fc6000bf25270 */
[----:B------:R-:W-:Y:S08]  /*0700*/  BRA.U !UP0, `(.L_x_16) ;  /* 0x0000000108ac7547 */ /* 0x000ff0000b800000 */
[----:B------:R-:W2:Y:S02]  /*0710*/  LDC.64 R14, c[0x0][0x380] ;  /* 0x0000e000ff0e7b82 */ /* 0x000ea40000000a00 */
[----:B--2---:R-:W-:-:S05]  /*0720*/  IMAD.WIDE.U32 R14, R19, 0x8, R14 ;  /* 0x00000008130e7825 */ /* 0x004fca00078e000e */
[----:B------:R-:W2:Y:S04]  /*0730*/  LDG.E.64 R16, desc[UR10][R14.64] ;  /* 0x0000000a0e107981 */ /* 0x000ea8000c1e1b00 */
[----:B------:R-:W3:Y:S04]  /*0740*/  LDG.E.64 R20, desc[UR10][R14.64+0x8] ;  /* 0x0000080a0e147981 */ /* 0x000ee8000c1e1b00 */
[----:B------:R-:W4:Y:S04]  /*0750*/  LDG.E.64 R10, desc[UR10][R14.64+0x10] ;  /* 0x0000100a0e0a7981 */ /* 0x000f28000c1e1b00 */
[----:B------:R-:W5:Y:S04]  /*0760*/  LDG.E.64 R8, desc[UR10][R14.64+0x18] ;  /* 0x0000180a0e087981 */ /* 0x000f68000c1e1b00 */
[----:B------:R-:W5:Y:S04]  /*0770*/  LDG.E.64 R6, desc[UR10][R14.64+0x20] ;  /* 0x0000200a0e067981 */ /* 0x000f68000c1e1b00 */
[----:B------:R-:W5:Y:S04]  /*0780*/  LDG.E.64 R4, desc[UR10][R14.64+0x28] ;  /* 0x0000280a0e047981 */ /* 0x000f68000c1e1b00 */
[----:B0-----:R-:W5:Y:S01]  /*0790*/  LDG.E.64 R2, desc[UR10][R14.64+0x30] ;  /* 0x0000300a0e027981 */ /* 0x001f62000c1e1b00 */
[----:B-1----:R-:W2:Y:S02]  /*07a0*/  I2F.F64 R12, R0 ;  /* 0x00000000000c7312 */ /* 0x002ea40000201c00 */
[----:B--2---:R-:W-:Y:S01]  /*07b0*/  DSETP.GEU.AND P4, PT, R16, R12, PT ;  /* 0x0000000c1000722a */ /* 0x004fe20003f8e000 */
[----:B------:R0:W2:Y:S05]  /*07c0*/  LDG.E.64 R12, desc[UR10][R14.64+0x38] ;  /* 0x0000380a0e0c7981 */ /* 0x0000aa000c1e1b00 */
[----:B------:R-:W-:-:S08]  /*07d0*/  SEL R18, R19, R18, !P4 ;  /* 0x0000001213127207 */ /* 0x000fd00006000000 */
[----:B------:R-:W1:Y:S08]  /*07e0*/  @!P4 F2I.F64.TRUNC R0, R16 ;  /* 0x000000100000c311 */ /* 0x000e70000030d100 */
[----:B-1----:R-:W3:Y:S02]  /*07f0*/  I2F.F64 R22, R0 ;  /* 0x0000000000167312 */ /* 0x002ee40000201c00 */
[----:B---3--:R-:W-:-:S14]  /*0800*/  DSETP.GEU.AND P5, PT, R20, R22, PT ;  /* 0x000000161400722a */ /* 0x008fdc0003fae000 */
[----:B------:R-:W1:Y:S01]  /*0810*/  @!P5 F2I.F64.TRUNC R0, R20 ;  /* 0x000000140000d311 */ /* 0x000e62000030d100 */
[----:B------:R-:W-:-:S07]  /*0820*/  @!P5 VIADD R18, R19, 0x1 ;  /* 0x000000011312d836 */ /* 0x000fce0000000000 */
[----:B-1----:R-:W4:Y:S02]  /*0830*/  I2F.F64 R22, R0 ;  /* 0x0000000000167312 */ /* 0x002f240000201c00 */
[----:B----4-:R-:W-:-:S14]  /*0840*/  DSETP.GEU.AND P6, PT, R10, R22, PT ;  /* 0x000000160a00722a */ /* 0x010fdc0003fce000 */
[----:B------:R-:W1:Y:S01]  /*0850*/  @!P6 F2I.F64.TRUNC R0, R10 ;  /* 0x0000000a0000e311 */ /* 0x000e62000030d100 */
[----:B------:R-:W-:-:S07]  /*0860*/  @!P6 IADD3 R18, PT, PT, R19, 0x2, RZ ;  /* 0x000000021312e810 */ /* 0x000fce0007ffe0ff */
[----:B-1----:R-:W5:Y:S02]  /*0870*/  I2F.F64 R22, R0 ;  /* 0x0000000000167312 */ /* 0x002f640000201c00 */
[----:B-----5:R-:W-:-:S14]  /*0880*/  DSETP.GEU.AND P3, PT, R8, R22, PT ;  /* 0x000000160800722a */ /* 0x020fdc0003f6e000 */
        /* <DEDUP_REMOVED lines=14> */
[----:B0-----:R-:W2:Y:S02]  /*0970*/  I2F.F64 R10, R0 ;  /* 0x00000000000a7312 */ /* 0x001ea40000201c00 */
[----:B--2---:R-:W-:-:S14]  /*0980*/  DSETP.GEU.AND P4, PT, R12, R10, PT ;  /* 0x0000000a0c00722a */ /* 0x004fdc0003f8e000 */
[----:B------:R2:W3:Y:S01]  /*0990*/  @!P4 F2I.F64.TRUNC R0, R12 ;  /* 0x0000000c0000c311 */ /* 0x0004e2000030d100 */
[C---:B------:R-:W-:Y:S01]  /*09a0*/  @!P4 VIADD R18, R19.reuse, 0x7 ;  /* 0x000000071312c836 */ /* 0x040fe20000000000 */
[----:B------:R-:W-:-:S07]  /*09b0*/  IADD3 R19, PT, PT, R19, 0x8, RZ ;  /* 0x0000000813137810 */ /* 0x000fce0007ffe0ff */
.L_x_16:
[----:B------:R-:W-:Y:S05]  /*09c0*/  BRA.U !UP1, `(.L_x_13) ;  /* 0x0000000109b87547 */ /* 0x000fea000b800000 */
[----:B------:R-:W-:Y:S02]  /*09d0*/  UISETP.GE.U32.AND UP0, UPT, UR5, 0x4, UPT ;  /* 0x000000040500788c */ /* 0x000fe4000bf06070 */
[----:B------:R-:W-:-:S04]  /*09e0*/  ULOP3.LUT UR4, UR6, 0x3, URZ, 0xc0, !UPT ;  /* 0x0000000306047892 */ /* 0x000fc8000f8ec0ff */
[----:B------:R-:W-:-:S03]  /*09f0*/  UISETP.NE.AND UP1, UPT, UR4, URZ, UPT ;  /* 0x000000ff0400728c */ /* 0x000fc6000bf25270 */
[----:B------:R-:W-:Y:S08]  /*0a00*/  BRA.U !UP0, `(.L_x_17) ;  /* 0x00000001085c7547 */ /* 0x000ff0000b800000 */
[----:B0-----:R-:W0:Y:S02]  /*0a10*/  LDC.64 R2, c[0x0][0x380] ;  /* 0x0000e000ff027b82 */ /* 0x001e240000000a00 */
[----:B0-----:R-:W-:-:S05]  /*0a20*/  IMAD.WIDE.U32 R2, R19, 0x8, R2 ;  /* 0x0000000813027825 */ /* 0x001fca00078e0002 */
[----:B------:R-:W4:Y:S04]  /*0a30*/  LDG.E.64 R4, desc[UR10][R2.64] ;  /* 0x0000000a02047981 */ /* 0x000f28000c1e1b00 */
[----:B------:R-:W5:Y:S04]  /*0a40*/  LDG.E.64 R8, desc[UR10][R2.64+0x8] ;  /* 0x0000080a02087981 */ /* 0x000f68000c1e1b00 */
[----:B------:R-:W5:Y:S04]  /*0a50*/  LDG.E.64 R10, desc[UR10][R2.64+0x10] ;  /* 0x0000100a020a7981 */ /* 0x000f68000c1e1b00 */
[----:B--2---:R-:W2:Y:S01]  /*0a60*/  LDG.E.64 R12, desc[UR10][R2.64+0x18] ;  /* 0x0000180a020c7981 */ /* 0x004ea2000c1e1b00 */
[----:B-1-3--:R-:W4:Y:S02]  /*0a70*/  I2F.F64 R6, R0 ;  /* 0x0000000000067312 */ /* 0x00af240000201c00 */
[----:B----4-:R-:W-:-:S06]  /*0a80*/  DSETP.GEU.AND P0, PT, R4, R6, PT ;  /* 0x000000060400722a */ /* 0x010fcc0003f0e000 */
[----:B------:R-:W-:-:S08]  /*0a90*/  SEL R18, R19, R18, !P0 ;  /* 0x0000001213127207 */ /* 0x000fd00004000000 */
[----:B------:R-:W0:Y:S08]  /*0aa0*/  @!P0 F2I.F64.TRUNC R0, R4 ;  /* 0x0000000400008311 */ /* 0x000e30000030d100 */
[----:B0-----:R-:W5:Y:S02]  /*0ab0*/  I2F.F64 R6, R0 ;  /* 0x0000000000067312 */ /* 0x001f640000201c00 */
[----:B-----5:R-:W-:-:S14]  /*0ac0*/  DSETP.GEU.AND P1, PT, R8, R6, PT ;  /* 0x000000060800722a */ /* 0x020fdc0003f2e000 */
        /* <DEDUP_REMOVED lines=8> */
[----:B------:R4:W0:Y:S01]  /*0b50*/  @!P3 F2I.F64.TRUNC R0, R12 ;  /* 0x0000000c0000b311 */ /* 0x000822000030d100 */
[C---:B------:R-:W-:Y:S01]  /*0b60*/  @!P3 VIADD R18, R19.reuse, 0x3 ;  /* 0x000000031312b836 */ /* 0x040fe20000000000 */
[----:B------:R-:W-:-:S07]  /*0b70*/  IADD3 R19, PT, PT, R19, 0x4, RZ ;  /* 0x0000000413137810 */ /* 0x000fce0007ffe0ff */
.L_x_17:
[----:B------:R-:W-:Y:S05]  /*0b80*/  BRA.U !UP1, `(.L_x_13) ;  /* 0x0000000109487547 */ /* 0x000fea000b800000 */
[----:B0-----:R-:W0:Y:S01]  /*0b90*/  LDC.64 R2, c[0x0][0x380] ;  /* 0x0000e000ff027b82 */ /* 0x001e220000000a00 */
[----:B------:R-:W-:Y:S01]  /*0ba0*/  UIADD3 UR4, UPT, UPT, -UR4, URZ, URZ ;  /* 0x000000ff04047290 */ /* 0x000fe2000fffe1ff */
[----:B0-----:R-:W-:-:S04]  /*0bb0*/  IMAD.WIDE.U32 R2, R19, 0x8, R2 ;  /* 0x0000000813027825 */ /* 0x001fc800078e0002 */
[----:B------:R-:W-:Y:S01]  /*0bc0*/  IMAD.MOV.U32 R6, RZ, RZ, R2 ;  /* 0x000000ffff067224 */ /* 0x000fe200078e0002 */
[----:B------:R-:W-:-:S07]  /*0bd0*/  MOV R7, R3 ;  /* 0x0000000300077202 */ /* 0x000fce0000000f00 */
.L_x_18:
[----:B0-----:R-:W-:Y:S01]  /*0be0*/  IMAD.MOV.U32 R2, RZ, RZ, R6 ;  /* 0x000000ffff027224 */ /* 0x001fe200078e0006 */
[----:B------:R-:W-:-:S06]  /*0bf0*/  MOV R3, R7 ;  /* 0x0000000700037202 */ /* 0x000fcc0000000f00 */
[----:B------:R-:W5:Y:S01]  /*0c00*/  LDG.E.64 R2, desc[UR10][R2.64] ;  /* 0x0000000a02027981 */ /* 0x000f62000c1e1b00 */
[----:B-1-3--:R-:W5:Y:S01]  /*0c10*/  I2F.F64 R4, R0 ;  /* 0x0000000000047312 */ /* 0x00af620000201c00 */
[----:B------:R-:W-:Y:S01]  /*0c20*/  UIADD3 UR4, UPT, UPT, UR4, 0x1, URZ ;  /* 0x0000000104047890 */ /* 0x000fe2000fffe0ff */
[----:B------:R-:W-:-:S03]  /*0c30*/  IADD3 R6, P1, PT, R6, 0x8, RZ ;  /* 0x0000000806067810 */ /* 0x000fc60007f3e0ff */
[----:B------:R-:W-:Y:S02]  /*0c40*/  UISETP.NE.AND UP0, UPT, UR4, URZ, UPT ;  /* 0x000000ff0400728c */ /* 0x000fe4000bf05270 */
[----:B------:R-:W-:Y:S01]  /*0c50*/  IMAD.X R7, RZ, RZ, R7, P1 ;  /* 0x000000ffff077224 */ /* 0x000fe200008e0607 */
[----:B-----5:R-:W-:-:S06]  /*0c60*/  DSETP.GEU.AND P0, PT, R2, R4, PT ;  /* 0x000000040200722a */ /* 0x020fcc0003f0e000 */
[C---:B------:R-:W-:Y:S02]  /*0c70*/  SEL R18, R19.reuse, R18, !P0 ;  /* 0x0000001213127207 */ /* 0x040fe40004000000 */
[----:B------:R-:W-:-:S06]  /*0c80*/  IADD3 R19, PT, PT, R19, 0x1, RZ ;  /* 0x0000000113137810 */ /* 0x000fcc0007ffe0ff */
[----:B------:R0:W1:Y:S01]  /*0c90*/  @!P0 F2I.F64.TRUNC R0, R2 ;  /* 0x0000000200008311 */ /* 0x000062000030d100 */
[----:B------:R-:W-:Y:S05]  /*0ca0*/  BRA.U UP0, `(.L_x_18) ;  /* 0xfffffffd00cc7547 */ /* 0x000fea000b83ffff */
.L_x_13:
[----:B------:R-:W5:Y:S08]  /*0cb0*/  LDC R5, c[0x0][0x394] ;  /* 0x0000e500ff057b82 */ /* 0x000f700000000800 */
[----:B0-----:R-:W5:Y:S02]  /*0cc0*/  LDC.64 R2, c[0x0][0x388] ;  /* 0x0000e200ff027b82 */ /* 0x001f640000000a00 */
[----:B-----5:R-:W-:-:S05]  /*0cd0*/  IMAD.WIDE R2, R5, 0x4, R2 ;  /* 0x0000000405027825 */ /* 0x020fca00078e0202 */
[----:B------:R-:W-:Y:S01]  /*0ce0*/  STG.E desc[UR10][R2.64], R18 ;  /* 0x0000001202007986 */ /* 0x000fe2000c10190a */
[----:B------:R-:W-:Y:S05]  /*0cf0*/  EXIT ;  /* 0x000000000000794d */ /* 0x000fea0003800000 */
.L_x_19:
        /* <DEDUP_REMOVED lines=16> */
.L_x_106:


//--------------------- .text._Z12getDistancesPdS_ii --------------------------
	.section	.text._Z12getDistancesPdS_ii,"ax",@progbits
	.align	128
        .global         _Z12getDistancesPdS_ii
        .type           _Z12getDistancesPdS_ii,@function
        .size           _Z12getDistancesPdS_ii,(.L_x_107 - _Z12getDistancesPdS_ii)
        .other          _Z12getDistancesPdS_ii,@"STO_CUDA_ENTRY STV_DEFAULT"
_Z12getDistancesPdS_ii:
.text._Z12getDistancesPdS_ii:
[----:B------:R-:W-:Y:S01]  /*0000*/  LDC R1, c[0x0][0x37c] ;  /* 0x0000df00ff017b82 */ /* 0x000fe20000000800 */
[----:B------:R-:W0:Y:S01]  /*0010*/  S2R R3, SR_TID.X ;  /* 0x0000000000037919 */ /* 0x000e220000002100 */
[----:B------:R-:W1:Y:S06]  /*0020*/  LDCU UR7, c[0x0][0x394] ;  /* 0x00007280ff0777ac */ /* 0x000e6c0008000800 */
[----:B------:R-:W0:Y:S01]  /*0030*/  S2UR UR4, SR_CTAID.X ;  /* 0x00000000000479c3 */ /* 0x000e220000002500 */
[----:B------:R-:W-:Y:S01]  /*0040*/  CS2R R24, SRZ ;  /* 0x0000000000187805 */ /* 0x000fe2000001ff00 */
[----:B------:R-:W2:Y:S06]  /*0050*/  LDCU.64 UR12, c[0x0][0x358] ;  /* 0x00006b00ff0c77ac */ /* 0x000eac0008000a00 */
[----:B------:R-:W0:Y:S01]  /*0060*/  LDC R0, c[0x0][0x360] ;  /* 0x0000d800ff007b82 */ /* 0x000e220000000800 */
[----:B-1----:R-:W-:Y:S01]  /*0070*/  UISETP.GE.AND UP0, UPT, UR7, 0x1, UPT ;  /* 0x000000010700788c */ /* 0x002fe2000bf06270 */
[----:B0-----:R-:W-:-:S08]  /*0080*/  IMAD R0, R0, UR4, R3 ;  /* 0x0000000400007c24 */ /* 0x001fd0000f8e0203 */
[----:B--2---:R-:W-:Y:S05]  /*0090*/  BRA.U !UP0, `(.L_x_20) ;  /* 0x0000000908947547 */ /* 0x004fea000b800000 */
[----:B------:R-:W-:Y:S01]  /*00a0*/  UISETP.GE.U32.AND UP1, UPT, UR7, 0x10, UPT ;  /* 0x000000100700788c */ /* 0x000fe2000bf26070 */
[----:B------:R-:W-:Y:S01]  /*00b0*/  HFMA2 R24, -RZ, RZ, 0, 0 ;  /* 0x00000000ff187431 */ /* 0x000fe200000001ff */
[----:B------:R-:W-:Y:S02]  /*00c0*/  ULOP3.LUT UR10, UR7, 0xf, URZ, 0xc0, !UPT ;  /* 0x0000000f070a7892 */ /* 0x000fe4000f8ec0ff */
[----:B------:R-:W-:Y:S01]  /*00d0*/  IMAD R20, R0, UR7, RZ ;  /* 0x0000000700147c24 */ /* 0x000fe2000f8e02ff */
[----:B------:R-:W-:Y:S01]  /*00e0*/  UMOV UR4, URZ ;  /* 0x000000ff00047c82 */ /* 0x000fe20008000000 */
[----:B------:R-:W-:-:S03]  /*00f0*/  UISETP.NE.AND UP0, UPT, UR10, URZ, UPT ;  /* 0x000000ff0a00728c */ /* 0x000fc6000bf05270 */
[----:B------:R-:W-:Y:S08]  /*0100*/  BRA.U !UP1, `(.L_x_21) ;  /* 0x0000000509387547 */ /* 0x000ff0000b800000 */
[----:B------:R-:W0:Y:S01]  /*0110*/  LDCU.64 UR8, c[0x0][0x380] ;  /* 0x00007000ff0877ac */ /* 0x000e220008000a00 */
[----:B------:R-:W-:Y:S02]  /*0120*/  MOV R24, RZ ;  /* 0x000000ff00187202 */ /* 0x000fe40000000f00 */
[----:B------:R-:W-:Y:S01]  /*0130*/  MOV R21, R20 ;  /* 0x0000001400157202 */ /* 0x000fe20000000f00 */
[----:B------:R-:W-:Y:S02]  /*0140*/  ULOP3.LUT UR4, UR7, 0x7ffffff0, URZ, 0xc0, !UPT ;  /* 0x7ffffff007047892 */ /* 0x000fe4000f8ec0ff */
[----:B0-----:R-:W-:Y:S02]  /*0150*/  UIADD3 UR5, UP1, UPT, UR8, 0x40, URZ ;  /* 0x0000004008057890 */ /* 0x001fe4000ff3e0ff */
[----:B------:R-:W-:Y:S02]  /*0160*/  UIADD3 UR8, UPT, UPT, -UR4, URZ, URZ ;  /* 0x000000ff04087290 */ /* 0x000fe4000fffe1ff */
[----:B------:R-:W-:-:S12]  /*0170*/  UIADD3.X UR6, UPT, UPT, URZ, UR9, URZ, UP1, !UPT ;  /* 0x00000009ff067290 */ /* 0x000fd80008ffe4ff */
.L_x_22:
[----:B------:R-:W-:Y:S01]  /*0180*/  MOV R2, UR5 ;  /* 0x0000000500027c02 */ /* 0x000fe20008000f00 */
[----:B------:R-:W-:-:S04]  /*0190*/  IMAD.U32 R3, RZ, RZ, UR6 ;  /* 0x00000006ff037e24 */ /* 0x000fc8000f8e00ff */
[----:B------:R-:W-:-:S05]  /*01a0*/  IMAD.WIDE R2, R21, 0x8, R2 ;  /* 0x0000000815027825 */ /* 0x000fca00078e0202 */
[----:B------:R-:W2:Y:S04]  /*01b0*/  LDG.E.64 R16, desc[UR12][R2.64+-0x40] ;  /* 0xffffc00c02107981 */ /* 0x000ea8000c1e1b00 */
[----:B------:R-:W3:Y:S04]  /*01c0*/  LDG.E.64 R18, desc[UR12][R2.64+-0x38] ;  /* 0xffffc80c02127981 */ /* 0x000ee8000c1e1b00 */
[----:B------:R-:W4:Y:S04]  /*01d0*/  LDG.E.64 R22, desc[UR12][R2.64+-0x30] ;  /* 0xffffd00c02167981 */ /* 0x000f28000c1e1b00 */
[----:B------:R-:W5:Y:S04]  /*01e0*/  LDG.E.64 R4, desc[UR12][R2.64+-0x28] ;  /* 0xffffd80c02047981 */ /* 0x000f68000c1e1b00 */
[----:B------:R-:W5:Y:S04]  /*01f0*/  LDG.E.64 R6, desc[UR12][R2.64+-0x20] ;  /* 0xffffe00c02067981 */ /* 0x000f68000c1e1b00 */
[----:B0-----:R-:W5:Y:S04]  /*0200*/  LDG.E.64 R8, desc[UR12][R2.64+-0x18] ;  /* 0xffffe80c02087981 */ /* 0x001f68000c1e1b00 */
[----:B------:R-:W5:Y:S04]  /*0210*/  LDG.E.64 R10, desc[UR12][R2.64+-0x10] ;  /* 0xfffff00c020a7981 */ /* 0x000f68000c1e1b00 */
[----:B------:R-:W5:Y:S01]  /*0220*/  LDG.E.64 R12, desc[UR12][R2.64+-0x8] ;  /* 0xfffff80c020c7981 */ /* 0x000f62000c1e1b00 */
[----:B-1----:R-:W2:Y:S03]  /*0230*/  I2F.F64 R24, R24 ;  /* 0x0000001800187312 */ /* 0x002ea60000201c00 */
[----:B------:R-:W5:Y:S01]  /*0240*/  LDG.E.64 R14, desc[UR12][R2.64] ;  /* 0x0000000c020e7981 */ /* 0x000f62000c1e1b00 */
[----:B--2---:R-:W-:-:S03]  /*0250*/  DFMA R26, R16, R16, R24 ;  /* 0x00000010101a722b */ /* 0x004fc60000000018 */
[----:B------:R-:W2:Y:S07]  /*0260*/  LDG.E.64 R16, desc[UR12][R2.64+0x8] ;  /* 0x0000080c02107981 */ /* 0x000eae000c1e1b00 */
[----:B------:R-:W0:Y:S08]  /*0270*/  F2I.F64.TRUNC R26, R26 ;  /* 0x0000001a001a7311 */ /* 0x000e30000030d100 */
[----:B0-----:R-:W3:Y:S02]  /*0280*/  I2F.F64 R28, R26 ;  /* 0x0000001a001c7312 */ /* 0x001ee40000201c00 */
[----:B---3--:R-:W-:Y:S01]  /*0290*/  DFMA R28, R18, R18, R28 ;  /* 0x00000012121c722b */ /* 0x008fe2000000001c */
[----:B------:R-:W3:Y:S09]  /*02a0*/  LDG.E.64 R18, desc[UR12][R2.64+0x10] ;  /* 0x0000100c02127981 */ /* 0x000ef2000c1e1b00 */
[----:B------:R-:W0:Y:S08]  /*02b0*/  F2I.F64.TRUNC R28, R28 ;  /* 0x0000001c001c7311 */ /* 0x000e30000030d100 */
[----:B0-----:R-:W4:Y:S02]  /*02c0*/  I2F.F64 R24, R28 ;  /* 0x0000001c00187312 */ /* 0x001f240000201c00 */
[----:B----4-:R-:W-:-:S06]  /*02d0*/  DFMA R24, R22, R22, R24 ;  /* 0x000000161618722b */ /* 0x010fcc0000000018 */
[----:B------:R-:W0:Y:S08]  /*02e0*/  F2I.F64.TRUNC R22, R24 ;  /* 0x0000001800167311 */ /* 0x000e30000030d100 */
[----:B0-----:R0:W5:Y:S02]  /*02f0*/  I2F.F64 R24, R22 ;  /* 0x0000001600187312 */ /* 0x0011640000201c00 */
[----:B0-----:R-:W4:Y:S01]  /*0300*/  LDG.E.64 R22, desc[UR12][R2.64+0x18] ;  /* 0x0000180c02167981 */ /* 0x001f22000c1e1b00 */
[----:B-----5:R-:W-:-:S03]  /*0310*/  DFMA R26, R4, R4, R24 ;  /* 0x00000004041a722b */ /* 0x020fc60000000018 */
[----:B------:R-:W5:Y:S07]  /*0320*/  LDG.E.64 R4, desc[UR12][R2.64+0x20] ;  /* 0x0000200c02047981 */ /* 0x000f6e000c1e1b00 */
[----:B------:R-:W0:Y:S08]  /*0330*/  F2I.F64.TRUNC R26, R26 ;  /* 0x0000001a001a7311 */ /* 0x000e30000030d100 */
[----:B0-----:R-:W0:Y:S02]  /*0340*/  I2F.F64 R24, R26 ;  /* 0x0000001a00187312 */ /* 0x001e240000201c00 */
[----:B0-----:R-:W-:Y:S01]  /*0350*/  DFMA R28, R6, R6, R24 ;  /* 0x00000006061c722b */ /* 0x001fe20000000018 */
[----:B------:R-:W5:Y:S09]  /*0360*/  LDG.E.64 R6, desc[UR12][R2.64+0x28] ;  /* 0x0000280c02067981 */ /* 0x000f72000c1e1b00 */
[----:B------:R-:W0:Y:S08]  /*0370*/  F2I.F64.TRUNC R28, R28 ;  /* 0x0000001c001c7311 */ /* 0x000e30000030d100 */
[----:B0-----:R-:W0:Y:S02]  /*0380*/  I2F.F64 R24, R28 ;  /* 0x0000001c00187312 */ /* 0x001e240000201c00 */
[----:B0-----:R-:W-:Y:S01]  /*0390*/  DFMA R24, R8, R8, R24 ;  /* 0x000000080818722b */ /* 0x001fe20000000018 */
[----:B------:R-:W5:Y:S09]  /*03a0*/  LDG.E.64 R8, desc[UR12][R2.64+0x30] ;  /* 0x0000300c02087981 */ /* 0x000f72000c1e1b00 */
[----:B------:R-:W0:Y:S08]  /*03b0*/  F2I.F64.TRUNC R24, R24 ;  /* 0x0000001800187311 */ /* 0x000e30000030d100 */
[----:B0-----:R-:W0:Y:S02]  /*03c0*/  I2F.F64 R24, R24 ;  /* 0x0000001800187312 */ /* 0x001e240000201c00 */
[----:B0-----:R-:W-:Y:S01]  /*03d0*/  DFMA R26, R10, R10, R24 ;  /* 0x0000000a0a1a722b */ /* 0x001fe20000000018 */
[----:B------:R0:W5:Y:S09]  /*03e0*/  LDG.E.64 R10, desc[UR12][R2.64+0x38] ;  /* 0x0000380c020a7981 */ /* 0x000172000c1e1b00 */
[----:B------:R-:W1:Y:S08]  /*03f0*/  F2I.F64.TRUNC R26, R26 ;  /* 0x0000001a001a7311 */ /* 0x000e70000030d100 */
[----:B-1----:R-:W1:Y:S02]  /*0400*/  I2F.F64 R24, R26 ;  /* 0x0000001a00187312 */ /* 0x002e640000201c00 */
[----:B-1----:R-:W-:-:S10]  /*0410*/  DFMA R12, R12, R12, R24 ;  /* 0x0000000c0c0c722b */ /* 0x002fd40000000018 */
[----:B------:R-:W1:Y:S08]  /*0420*/  F2I.F64.TRUNC R12, R12 ;  /* 0x0000000c000c7311 */ /* 0x000e70000030d100 */
[----:B-1----:R-:W1:Y:S02]  /*0430*/  I2F.F64 R28, R12 ;  /* 0x0000000c001c7312 */ /* 0x002e640000201c00 */
[----:B-1----:R-:W-:-:S10]  /*0440*/  DFMA R28, R14, R14, R28 ;  /* 0x0000000e0e1c722b */ /* 0x002fd4000000001c */
[----:B------:R-:W1:Y:S08]  /*0450*/  F2I.F64.TRUNC R28, R28 ;  /* 0x0000001c001c7311 */ /* 0x000e70000030d100 */
[----:B-1----:R-:W2:Y:S02]  /*0460*/  I2F.F64 R14, R28 ;  /* 0x0000001c000e7312 */ /* 0x002ea40000201c00 */
[----:B--2---:R-:W-:-:S10]  /*0470*/  DFMA R14, R16, R16, R14 ;  /* 0x00000010100e722b */ /* 0x004fd4000000000e */
[----:B------:R-:W1:Y:S08]  /*0480*/  F2I.F64.TRUNC R14, R14 ;  /* 0x0000000e000e7311 */ /* 0x000e70000030d100 */
[----:B-1----:R-:W3:Y:S02]  /*0490*/  I2F.F64 R16, R14 ;  /* 0x0000000e00107312 */ /* 0x002ee40000201c00 */
[----:B---3--:R-:W-:-:S10]  /*04a0*/  DFMA R16, R18, R18, R16 ;  /* 0x000000121210722b */ /* 0x008fd40000000010 */
[----:B------:R-:W0:Y:S08]  /*04b0*/  F2I.F64.TRUNC R16, R16 ;  /* 0x0000001000107311 */ /* 0x000e30000030d100 */
[----:B0-----:R-:W4:Y:S02]  /*04c0*/  I2F.F64 R2, R16 ;  /* 0x0000001000027312 */ /* 0x001f240000201c00 */
[----:B----4-:R-:W-:-:S10]  /*04d0*/  DFMA R2, R22, R22, R2 ;  /* 0x000000161602722b */ /* 0x010fd40000000002 */
[----:B------:R-:W0:Y:S08]  /*04e0*/  F2I.F64.TRUNC R2, R2 ;  /* 0x0000000200027311 */ /* 0x000e30000030d100 */
[----:B0-----:R-:W5:Y:S02]  /*04f0*/  I2F.F64 R12, R2 ;  /* 0x00000002000c7312 */ /* 0x001f640000201c00 */
[----:B-----5:R-:W-:-:S10]  /*0500*/  DFMA R12, R4, R4, R12 ;  /* 0x00000004040c722b */ /* 0x020fd4000000000c */
[----:B------:R-:W0:Y:S08]  /*0510*/  F2I.F64.TRUNC R12, R12 ;  /* 0x0000000c000c7311 */ /* 0x000e30000030d100 */
[----:B0-----:R-:W0:Y:S02]  /*0520*/  I2F.F64 R4, R12 ;  /* 0x0000000c00047312 */ /* 0x001e240000201c00 */
[----:B0-----:R-:W-:-:S10]  /*0530*/  DFMA R4, R6, R6, R4 ;  /* 0x000000060604722b */ /* 0x001fd40000000004 */
[----:B------:R-:W0:Y:S08]  /*0540*/  F2I.F64.TRUNC R4, R4 ;  /* 0x0000000400047311 */ /* 0x000e30000030d100 */
[----:B0-----:R-:W0:Y:S02]  /*0550*/  I2F.F64 R6, R4 ;  /* 0x0000000400067312 */ /* 0x001e240000201c00 */
[----:B0-----:R-:W-:-:S10]  /*0560*/  DFMA R6, R8, R8, R6 ;  /* 0x000000080806722b */ /* 0x001fd40000000006 */
[----:B------:R-:W0:Y:S08]  /*0570*/  F2I.F64.TRUNC R6, R6 ;  /* 0x0000000600067311 */ /* 0x000e30000030d100 */
[----:B0-----:R-:W0:Y:S01]  /*0580*/  I2F.F64 R8, R6 ;  /* 0x0000000600087312 */ /* 0x001e220000201c00 */
[----:B------:R-:W-:-:S04]  /*0590*/  UIADD3 UR8, UPT, UPT, UR8, 0x10, URZ ;  /* 0x0000001008087890 */ /* 0x000fc8000fffe0ff */
[----:B------:R-:W-:Y:S01]  /*05a0*/  UISETP.NE.AND UP1, UPT, UR8, URZ, UPT ;  /* 0x000000ff0800728c */ /* 0x000fe2000bf25270 */
[----:B0-----:R-:W-:-:S06]  /*05b0*/  DFMA R8, R10, R10, R8 ;  /* 0x0000000a0a08722b */ /* 0x001fcc0000000008 */
[----:B------:R0:W1:Y:S01]  /*05c0*/  F2I.F64.TRUNC R24, R8 ;  /* 0x0000000800187311 */ /* 0x000062000030d100 */
[----:B------:R-:W-:Y:S01]  /*05d0*/  IADD3 R21, PT, PT, R21, 0x10, RZ ;  /* 0x0000001015157810 */ /* 0x000fe20007ffe0ff */
[----:B------:R-:W-:Y:S06]  /*05e0*/  BRA.U UP1, `(.L_x_22) ;  /* 0xfffffff901e47547 */ /* 0x000fec000b83ffff */
.L_x_21:
[----:B------:R-:W-:Y:S05]  /*05f0*/  BRA.U !UP0, `(.L_x_23) ;  /* 0x0000000508387547 */ /* 0x000fea000b800000 */
[----:B------:R-:W-:Y:S02]  /*0600*/  UISETP.GE.U32.AND UP0, UPT, UR10, 0x8, UPT ;  /* 0x000000080a00788c */ /* 0x000fe4000bf06070 */
[----:B------:R-:W-:-:S04]  /*0610*/  ULOP3.LUT UR6, UR7, 0x7, URZ, 0xc0, !UPT ;  /* 0x0000000707067892 */ /* 0x000fc8000f8ec0ff */
[----:B------:R-:W-:-:S03]  /*0620*/  UISETP.NE.AND UP1, UPT, UR6, URZ, UPT ;  /* 0x000000ff0600728c */ /* 0x000fc6000bf25270 */
[----:B------:R-:W-:Y:S08]  /*0630*/  BRA.U !UP0, `(.L_x_24) ;  /* 0x0000000108907547 */ /* 0x000ff0000b800000 */
[----:B------:R-:W2:Y:S01]  /*0640*/  LDC.64 R16, c[0x0][0x380] ;  /* 0x0000e000ff107b82 */ /* 0x000ea20000000a00 */
[----:B------:R-:W-:-:S05]  /*0650*/  IADD3 R3, PT, PT, R20, UR4, RZ ;  /* 0x0000000414037c10 */ /* 0x000fca000fffe0ff */
[----:B--2---:R-:W-:-:S05]  /*0660*/  IMAD.WIDE R16, R3, 0x8, R16 ;  /* 0x0000000803107825 */ /* 0x004fca00078e0210 */
[----:B------:R-:W2:Y:S04]  /*0670*/  LDG.E.64 R18, desc[UR12][R16.64] ;  /* 0x0000000c10127981 */ /* 0x000ea8000c1e1b00 */
[----:B------:R-:W3:Y:S04]  /*0680*/  LDG.E.64 R12, desc[UR12][R16.64+0x8] ;  /* 0x0000080c100c7981 */ /* 0x000ee8000c1e1b00 */
[----:B------:R-:W4:Y:S04]  /*0690*/  LDG.E.64 R10, desc[UR12][R16.64+0x10] ;  /* 0x0000100c100a7981 */ /* 0x000f28000c1e1b00 */
[----:B0-----:R-:W5:Y:S04]  /*06a0*/  LDG.E.64 R8, desc[UR12][R16.64+0x18] ;  /* 0x0000180c10087981 */ /* 0x001f68000c1e1b00 */
[----:B------:R-:W5:Y:S04]  /*06b0*/  LDG.E.64 R6, desc[UR12][R16.64+0x20] ;  /* 0x0000200c10067981 */ /* 0x000f68000c1e1b00 */
[----:B------:R-:W5:Y:S04]  /*06c0*/  LDG.E.64 R4, desc[UR12][R16.64+0x28] ;  /* 0x0000280c10047981 */ /* 0x000f68000c1e1b00 */
[----:B------:R-:W5:Y:S04]  /*06d0*/  LDG.E.64 R2, desc[UR12][R16.64+0x30] ;  /* 0x0000300c10027981 */ /* 0x000f68000c1e1b00 */
[----:B------:R-:W5:Y:S01]  /*06e0*/  LDG.E.64 R14, desc[UR12][R16.64+0x38] ;  /* 0x0000380c100e7981 */ /* 0x000f62000c1e1b00 */
[----:B-1----:R-:W2:Y:S01]  /*06f0*/  I2F.F64 R24, R24 ;  /* 0x0000001800187312 */ /* 0x002ea20000201c00 */
[----:B------:R-:W-:Y:S01]  /*0700*/  UIADD3 UR4, UPT, UPT, UR4, 0x8, URZ ;  /* 0x0000000804047890 */ /* 0x000fe2000fffe0ff */
[----:B--2---:R-:W-:-:S10]  /*0710*/  DFMA R18, R18, R18, R24 ;  /* 0x000000121212722b */ /* 0x004fd40000000018 */
[----:B------:R-:W0:Y:S08]  /*0720*/  F2I.F64.TRUNC R18, R18 ;  /* 0x0000001200127311 */ /* 0x000e30000030d100 */
[----:B0-----:R-:W3:Y:S02]  /*0730*/  I2F.F64 R22, R18 ;  /* 0x0000001200167312 */ /* 0x001ee40000201c00 */
        /* <DEDUP_REMOVED lines=18> */
[----:B0-----:R-:W-:-:S06]  /*0860*/  DFMA R2, R14, R14, R2 ;  /* 0x0000000e0e02722b */ /* 0x001fcc0000000002 */
[----:B------:R2:W3:Y:S05]  /*0870*/  F2I.F64.TRUNC R24, R2 ;  /* 0x0000000200187311 */ /* 0x0004ea000030d100 */
.L_x_24:
[----:B------:R-:W-:Y:S05]  /*0880*/  BRA.U !UP1, `(.L_x_23) ;  /* 0x0000000109947547 */ /* 0x000fea000b800000 */
[----:B------:R-:W-:Y:S02]  /*0890*/  UISETP.GE.U32.AND UP0, UPT, UR6, 0x4, UPT ;  /* 0x000000040600788c */ /* 0x000fe4000bf06070 */
[----:B------:R-:W-:-:S04]  /*08a0*/  ULOP3.LUT UR5, UR7, 0x3, URZ, 0xc0, !UPT ;  /* 0x0000000307057892 */ /* 0x000fc8000f8ec0ff */
[----:B------:R-:W-:-:S03]  /*08b0*/  UISETP.NE.AND UP1, UPT, UR5, URZ, UPT ;  /* 0x000000ff0500728c */ /* 0x000fc6000bf25270 */
[----:B------:R-:W-:Y:S08]  /*08c0*/  BRA.U !UP0, `(.L_x_25) ;  /* 0x0000000108507547 */ /* 0x000ff0000b800000 */
[----:B--2---:R-:W2:Y:S01]  /*08d0*/  LDC.64 R2, c[0x0][0x380] ;  /* 0x0000e000ff027b82 */ /* 0x004ea20000000a00 */
[----:B------:R-:W-:-:S04]  /*08e0*/  VIADD R7, R20, UR4 ;  /* 0x0000000414077c36 */ /* 0x000fc80008000000 */
[----:B--2---:R-:W-:-:S05]  /*08f0*/  IMAD.WIDE R6, R7, 0x8, R2 ;  /* 0x0000000807067825 */ /* 0x004fca00078e0202 */
[----:B0-----:R-:W2:Y:S04]  /*0900*/  LDG.E.64 R8, desc[UR12][R6.64] ;  /* 0x0000000c06087981 */ /* 0x001ea8000c1e1b00 */
[----:B------:R-:W4:Y:S04]  /*0910*/  LDG.E.64 R10, desc[UR12][R6.64+0x8] ;  /* 0x0000080c060a7981 */ /* 0x000f28000c1e1b00 */
[----:B------:R-:W5:Y:S04]  /*0920*/  LDG.E.64 R4, desc[UR12][R6.64+0x10] ;  /* 0x0000100c06047981 */ /* 0x000f68000c1e1b00 */
[----:B------:R-:W5:Y:S01]  /*0930*/  LDG.E.64 R2, desc[UR12][R6.64+0x18] ;  /* 0x0000180c06027981 */ /* 0x000f62000c1e1b00 */
[----:B-1-3--:R-:W2:Y:S01]  /*0940*/  I2F.F64 R24, R24 ;  /* 0x0000001800187312 */ /* 0x00aea20000201c00 */
[----:B------:R-:W-:Y:S01]  /*0950*/  UIADD3 UR4, UPT, UPT, UR4, 0x4, URZ ;  /* 0x0000000404047890 */ /* 0x000fe2000fffe0ff */
[----:B--2---:R-:W-:-:S10]  /*0960*/  DFMA R8, R8, R8, R24 ;  /* 0x000000080808722b */ /* 0x004fd40000000018 */
        /* <DEDUP_REMOVED lines=8> */
[----:B0-----:R-:W-:-:S06]  /*09f0*/  DFMA R4, R2, R2, R4 ;  /* 0x000000020204722b */ /* 0x001fcc0000000004 */
[----:B------:R4:W0:Y:S05]  /*0a00*/  F2I.F64.TRUNC R24, R4 ;  /* 0x0000000400187311 */ /* 0x00082a000030d100 */
.L_x_25:
[----:B------:R-:W-:Y:S05]  /*0a10*/  BRA.U !UP1, `(.L_x_23) ;  /* 0x0000000109307547 */ /* 0x000fea000b800000 */
[----:B------:R-:W1:Y:S01]  /*0a20*/  LDC.64 R6, c[0x0][0x380] ;  /* 0x0000e000ff067b82 */ /* 0x000e620000000a00 */
[----:B0-----:R-:W-:Y:S01]  /*0a30*/  IADD3 R9, PT, PT, R20, UR4, RZ ;  /* 0x0000000414097c10 */ /* 0x001fe2000fffe0ff */
[----:B------:R-:W-:-:S12]  /*0a40*/  UIADD3 UR5, UPT, UPT, -UR5, URZ, URZ ;  /* 0x000000ff05057290 */ /* 0x000fd8000fffe1ff */
.L_x_26:
[----:B-12---:R-:W-:-:S06]  /*0a50*/  IMAD.WIDE R2, R9, 0x8, R6 ;  /* 0x0000000809027825 */ /* 0x006fcc00078e0206 */
[----:B------:R-:W2:Y:S01]  /*0a60*/  LDG.E.64 R2, desc[UR12][R2.64] ;  /* 0x0000000c02027981 */ /* 0x000ea2000c1e1b00 */
[----:B0--34-:R-:W2:Y:S01]  /*0a70*/  I2F.F64 R4, R24 ;  /* 0x0000001800047312 */ /* 0x019ea20000201c00 */
[----:B------:R-:W-:Y:S01]  /*0a80*/  UIADD3 UR5, UPT, UPT, UR5, 0x1, URZ ;  /* 0x0000000105057890 */ /* 0x000fe2000fffe0ff */
[----:B------:R-:W-:-:S03]  /*0a90*/  IADD3 R9, PT, PT, R9, 0x1, RZ ;  /* 0x0000000109097810 */ /* 0x000fc60007ffe0ff */
[----:B------:R-:W-:Y:S01]  /*0aa0*/  UISETP.NE.AND UP0, UPT, UR5, URZ, UPT ;  /* 0x000000ff0500728c */ /* 0x000fe2000bf05270 */
[----:B--2---:R-:W-:-:S06]  /*0ab0*/  DFMA R4, R2, R2, R4 ;  /* 0x000000020204722b */ /* 0x004fcc0000000004 */
[----:B------:R0:W1:Y:S02]  /*0ac0*/  F2I.F64.TRUNC R24, R4 ;  /* 0x0000000400187311 */ /* 0x000064000030d100 */
[----:B------:R-:W-:Y:S05]  /*0ad0*/  BRA.U UP0, `(.L_x_26) ;  /* 0xfffffffd00dc7547 */ /* 0x000fea000b83ffff */
.L_x_23:
[----:B01-3--:R-:W0:Y:S02]  /*0ae0*/  I2F.F64 R24, R24 ;  /* 0x0000001800187312 */ /* 0x00be240000201c00 */
.L_x_20:
[----:B--2---:R-:W1:Y:S02]  /*0af0*/  LDC.64 R2, c[0x0][0x388] ;  /* 0x0000e200ff027b82 */ /* 0x004e640000000a00 */
[----:B-1----:R-:W-:-:S05]  /*0b00*/  IMAD.WIDE R2, R0, 0x8, R2 ;  /* 0x0000000800027825 */ /* 0x002fca00078e0202 */
[----:B0-----:R-:W-:Y:S01]  /*0b10*/  STG.E.64 desc[UR12][R2.64], R24 ;  /* 0x0000001802007986 */ /* 0x001fe2000c101b0c */
[----:B------:R-:W-:Y:S05]  /*0b20*/  EXIT ;  /* 0x000000000000794d */ /* 0x000fea0003800000 */
.L_x_27:
        /* <DEDUP_REMOVED lines=13> */
.L_x_107:


//--------------------- .text._Z15addPointToMeansPdS_iiii --------------------------
	.section	.text._Z15addPointToMeansPdS_iiii,"ax",@progbits
	.align	128
        .global         _Z15addPointToMeansPdS_iiii
        .type           _Z15addPointToMeansPdS_iiii,@function
        .size           _Z15addPointToMeansPdS_iiii,(.L_x_108 - _Z15addPointToMeansPdS_iiii)
        .other          _Z15addPointToMeansPdS_iiii,@"STO_CUDA_ENTRY STV_DEFAULT"
_Z15addPointToMeansPdS_iiii:
.text._Z15addPointToMeansPdS_iiii:
[----:B------:R-:W-:Y:S08]  /*0000*/  LDC R1, c[0x0][0x37c] ;  /* 0x0000df00ff017b82 */ /* 0x000ff00000000800 */
[----:B------:R-:W0:Y:S01]  /*0010*/  LDC R11, c[0x0][0x394] ;  /* 0x0000e500ff0b7b82 */ /* 0x000e220000000800 */
[----:B------:R-:W1:Y:S01]  /*0020*/  S2R R4, SR_TID.X ;  /* 0x0000000000047919 */ /* 0x000e620000002100 */
[----:B------:R-:W2:Y:S06]  /*0030*/  LDCU UR6, c[0x0][0x39c] ;  /* 0x00007380ff0677ac */ /* 0x000eac0008000800 */
[----:B------:R-:W1:Y:S08]  /*0040*/  S2UR UR4, SR_CTAID.X ;  /* 0x00000000000479c3 */ /* 0x000e700000002500 */
[----:B------:R-:W1:Y:S01]  /*0050*/  LDC R5, c[0x0][0x360] ;  /* 0x0000d800ff057b82 */ /* 0x000e620000000800 */
[----:B0-----:R-:W-:-:S04]  /*0060*/  IABS R9, R11 ;  /* 0x0000000b00097213 */ /* 0x001fc80000000000 */
[----:B------:R-:W0:Y:S01]  /*0070*/  I2F.RP R0, R9 ;  /* 0x0000000900007306 */ /* 0x000e220000209400 */
[----:B-1----:R-:W-:Y:S01]  /*0080*/  IMAD R5, R5, UR4, R4 ;  /* 0x0000000405057c24 */ /* 0x002fe2000f8e0204 */
[----:B------:R-:W1:Y:S06]  /*0090*/  LDCU.64 UR4, c[0x0][0x358] ;  /* 0x00006b00ff0477ac */ /* 0x000e6c0008000a00 */
[----:B0-----:R-:W0:Y:S01]  /*00a0*/  MUFU.RCP R0, R0 ;  /* 0x0000000000007308 */ /* 0x001e220000001000 */
[----:B------:R-:W-:Y:S02]  /*00b0*/  ISETP.GE.AND P2, PT, R5, RZ, PT ;  /* 0x000000ff0500720c */ /* 0x000fe40003f46270 */
[----:B0-----:R-:W-:-:S02]  /*00c0*/  IADD3 R2, PT, PT, R0, 0xffffffe, RZ ;  /* 0x0ffffffe00027810 */ /* 0x001fc40007ffe0ff */
[----:B------:R-:W-:-:S03]  /*00d0*/  IABS R0, R5 ;  /* 0x0000000500007213 */ /* 0x000fc60000000000 */
[----:B------:R0:W3:Y:S02]  /*00e0*/  F2I.FTZ.U32.TRUNC.NTZ R3, R2 ;  /* 0x0000000200037305 */ /* 0x0000e4000021f000 */
[----:B0-----:R-:W-:Y:S01]  /*00f0*/  IMAD.MOV.U32 R2, RZ, RZ, RZ ;  /* 0x000000ffff027224 */ /* 0x001fe200078e00ff */
[----:B---3--:R-:W-:-:S05]  /*0100*/  IADD3 R6, PT, PT, RZ, -R3, RZ ;  /* 0x80000003ff067210 */ /* 0x008fca0007ffe0ff */
[----:B------:R-:W-:-:S04]  /*0110*/  IMAD R7, R6, R9, RZ ;  /* 0x0000000906077224 */ /* 0x000fc800078e02ff */
[----:B------:R-:W-:Y:S02]  /*0120*/  IMAD.HI.U32 R3, R3, R7, R2 ;  /* 0x0000000703037227 */ /* 0x000fe400078e0002 */
[----:B------:R-:W0:Y:S04]  /*0130*/  LDC.64 R6, c[0x0][0x380] ;  /* 0x0000e000ff067b82 */ /* 0x000e280000000a00 */
[----:B------:R-:W-:-:S05]  /*0140*/  IMAD.HI.U32 R3, R3, R0, RZ ;  /* 0x0000000003037227 */ /* 0x000fca00078e00ff */
[----:B------:R-:W-:-:S05]  /*0150*/  IADD3 R3, PT, PT, -R3, RZ, RZ ;  /* 0x000000ff03037210 */ /* 0x000fca0007ffe1ff */
[C---:B------:R-:W-:Y:S02]  /*0160*/  IMAD R0, R9.reuse, R3, R0 ;  /* 0x0000000309007224 */ /* 0x040fe400078e0200 */
[----:B------:R-:W3:Y:S03]  /*0170*/  LDC.64 R2, c[0x0][0x388] ;  /* 0x0000e200ff027b82 */ /* 0x000ee60000000a00 */
[----:B------:R-:W-:-:S13]  /*0180*/  ISETP.GT.U32.AND P0, PT, R9, R0, PT ;  /* 0x000000000900720c */ /* 0x000fda0003f04070 */
[----:B------:R-:W-:Y:S01]  /*0190*/  @!P0 IMAD.IADD R0, R0, 0x1, -R9 ;  /* 0x0000000100008824 */ /* 0x000fe200078e0a09 */
[----:B------:R-:W-:-:S04]  /*01a0*/  ISETP.NE.AND P0, PT, R11, RZ, PT ;  /* 0x000000ff0b00720c */ /* 0x000fc80003f05270 */
[----:B------:R-:W-:Y:S01]  /*01b0*/  ISETP.GT.U32.AND P1, PT, R9, R0, PT ;  /* 0x000000000900720c */ /* 0x000fe20003f24070 */
[----:B---3--:R-:W-:-:S05]  /*01c0*/  IMAD.WIDE R2, R5, 0x8, R2 ;  /* 0x0000000805027825 */ /* 0x008fca00078e0202 */
[----:B-1----:R-:W3:Y:S07]  /*01d0*/  LDG.E.64 R4, desc[UR4][R2.64] ;  /* 0x0000000402047981 */ /* 0x002eee000c1e1b00 */
[----:B------:R-:W-:-:S05]  /*01e0*/  @!P1 IADD3 R0, PT, PT, R0, -R9, RZ ;  /* 0x8000000900009210 */ /* 0x000fca0007ffe0ff */
[----:B------:R-:W-:Y:S01]  /*01f0*/  @!P2 IMAD.MOV R0, RZ, RZ, -R0 ;  /* 0x000000ffff00a224 */ /* 0x000fe200078e0a00 */
[----:B------:R-:W-:-:S05]  /*0200*/  @!P0 LOP3.LUT R0, RZ, R11, RZ, 0x33, !PT ;  /* 0x0000000bff008212 */ /* 0x000fca00078e33ff */
[----:B--2---:R-:W-:-:S04]  /*0210*/  IMAD R9, R11, UR6, R0 ;  /* 0x000000060b097c24 */ /* 0x004fc8000f8e0200 */
[----:B0-----:R-:W-:-:S06]  /*0220*/  IMAD.WIDE R6, R9, 0x8, R6 ;  /* 0x0000000809067825 */ /* 0x001fcc00078e0206 */
[----:B------:R-:W3:Y:S02]  /*0230*/  LDG.E.64 R6, desc[UR4][R6.64] ;  /* 0x0000000406067981 */ /* 0x000ee4000c1e1b00 */
[----:B---3--:R-:W-:-:S07]  /*0240*/  DADD R4, R4, R6 ;  /* 0x0000000004047229 */ /* 0x008fce0000000006 */
[----:B------:R-:W-:Y:S01]  /*0250*/  STG.E.64 desc[UR4][R2.64], R4 ;  /* 0x0000000402007986 */ /* 0x000fe2000c101b04 */
[----:B------:R-:W-:Y:S05]  /*0260*/  EXIT ;  /* 0x000000000000794d */ /* 0x000fea0003800000 */
.L_x_28:
        /* <DEDUP_REMOVED lines=9> */
.L_x_108:


//--------------------- .text._Z22subtractPointFromMeansPdS_iiii --------------------------
	.section	.text._Z22subtractPointFromMeansPdS_iiii,"ax",@progbits
	.align	128
        .global         _Z22subtractPointFromMeansPdS_iiii
        .type           _Z22subtractPointFromMeansPdS_iiii,@function
        .size           _Z22subtractPointFromMeansPdS_iiii,(.L_x_109 - _Z22subtractPointFromMeansPdS_iiii)
        .other          _Z22subtractPointFromMeansPdS_iiii,@"STO_CUDA_ENTRY STV_DEFAULT"
_Z22subtractPointFromMeansPdS_iiii:
.text._Z22subtractPointFromMeansPdS_iiii:
        /* <DEDUP_REMOVED lines=36> */
[----:B---3--:R-:W-:-:S07]  /*0240*/  DADD R4, R4, -R6 ;  /* 0x0000000004047229 */ /* 0x008fce0000000806 */
[----:B------:R-:W-:Y:S01]  /*0250*/  STG.E.64 desc[UR4][R2.64], R4 ;  /* 0x0000000402007986 */ /* 0x000fe2000c101b04 */
[----:B------:R-:W-:Y:S05]  /*0260*/  EXIT ;  /* 0x000000000000794d */ /* 0x000fea0003800000 */
.L_x_29:
        /* <DEDUP_REMOVED lines=9> */
.L_x_109:


//--------------------- .text._Z13assignClassesPdS_iiiPiS_ --------------------------
	.section	.text._Z13assignClassesPdS_iiiPiS_,"ax",@progbits
	.align	128
        .global         _Z13assignClassesPdS_iiiPiS_
        .type           _Z13assignClassesPdS_iiiPiS_,@function
        .size           _Z13assignClassesPdS_iiiPiS_,(.L_x_110 - _Z13assignClassesPdS_iiiPiS_)
        .other          _Z13assignClassesPdS_iiiPiS_,@"STO_CUDA_ENTRY STV_DEFAULT"
_Z13assignClassesPdS_iiiPiS_:
.text._Z13assignClassesPdS_iiiPiS_:
[----:B------:R-:W-:Y:S08]  /*0000*/  LDC R1, c[0x0][0x37c] ;  /* 0x0000df00ff017b82 */ /* 0x000ff00000000800 */
[----:B------:R-:W0:Y:S02]  /*0010*/  LDC R8, c[0x0][0x398] ;  /* 0x0000e600ff087b82 */ /* 0x000e240000000800 */
[----:B0-----:R-:W-:-:S13]  /*0020*/  ISETP.GE.AND P0, PT, R8, 0x1, PT ;  /* 0x000000010800780c */ /* 0x001fda0003f06270 */
[----:B------:R-:W-:Y:S05]  /*0030*/  @!P0 EXIT ;  /* 0x000000000000894d */ /* 0x000fea0003800000 */
[----:B------:R-:W0:Y:S01]  /*0040*/  S2R R3, SR_TID.X ;  /* 0x0000000000037919 */ /* 0x000e220000002100 */
[----:B------:R-:W1:Y:S01]  /*0050*/  LDCU UR9, c[0x0][0x394] ;  /* 0x00007280ff0977ac */ /* 0x000e620008000800 */
[----:B------:R-:W2:Y:S01]  /*0060*/  LDC.64 R4, c[0x0][0x3a8] ;  /* 0x0000ea00ff047b82 */ /* 0x000ea20000000a00 */
[----:B------:R-:W0:Y:S01]  /*0070*/  S2R R0, SR_CTAID.X ;  /* 0x0000000000007919 */ /* 0x000e220000002500 */
[----:B------:R-:W0:Y:S01]  /*0080*/  LDCU UR4, c[0x0][0x360] ;  /* 0x00006c00ff0477ac */ /* 0x000e220008000800 */
[----:B------:R-:W3:Y:S05]  /*0090*/  LDCU.64 UR10, c[0x0][0x358] ;  /* 0x00006b00ff0a77ac */ /* 0x000eea0008000a00 */
[----:B------:R-:W4:Y:S01]  /*00a0*/  LDC.64 R6, c[0x0][0x3a0] ;  /* 0x0000e800ff067b82 */ /* 0x000f220000000a00 */
[----:B-1----:R-:W-:Y:S01]  /*00b0*/  UISETP.GE.AND UP0, UPT, UR9, 0x1, UPT ;  /* 0x000000010900788c */ /* 0x002fe2000bf06270 */
[----:B0-----:R-:W-:-:S04]  /*00c0*/  IMAD R3, R0, UR4, R3 ;  /* 0x0000000400037c24 */ /* 0x001fc8000f8e0203 */
[----:B--2---:R-:W-:-:S04]  /*00d0*/  IMAD.WIDE R4, R3, 0x8, R4 ;  /* 0x0000000803047825 */ /* 0x004fc800078e0204 */
[----:B----4-:R-:W-:Y:S01]  /*00e0*/  IMAD.WIDE R6, R3, 0x4, R6 ;  /* 0x0000000403067825 */ /* 0x010fe200078e0206 */
[----:B---3--:R-:W-:Y:S06]  /*00f0*/  BRA.U !UP0, `(.L_x_30) ;  /* 0x0000000908b87547 */ /* 0x008fec000b800000 */
[----:B------:R-:W-:Y:S02]  /*0100*/  ULOP3.LUT UR5, UR9, 0x7ffffff8, URZ, 0xc0, !UPT ;  /* 0x7ffffff809057892 */ /* 0x000fe4000f8ec0ff */
[----:B------:R-:W-:Y:S01]  /*0110*/  IMAD R0, R3, UR9, RZ ;  /* 0x0000000903007c24 */ /* 0x000fe2000f8e02ff */
[----:B------:R-:W-:Y:S01]  /*0120*/  ULOP3.LUT UR7, UR9, 0x7, URZ, 0xc0, !UPT ;  /* 0x0000000709077892 */ /* 0x000fe2000f8ec0ff */
[----:B------:R-:W-:Y:S01]  /*0130*/  IMAD.MOV.U32 R2, RZ, RZ, RZ ;  /* 0x000000ffff027224 */ /* 0x000fe200078e00ff */
[----:B------:R-:W-:Y:S02]  /*0140*/  ULOP3.LUT UR8, UR9, 0x3, URZ, 0xc0, !UPT ;  /* 0x0000000309087892 */ /* 0x000fe4000f8ec0ff */
[----:B------:R-:W-:-:S12]  /*0150*/  UIADD3 UR6, UPT, UPT, -UR5, URZ, URZ ;  /* 0x000000ff05067290 */ /* 0x000fd8000fffe1ff */
.L_x_39:
[----:B------:R-:W0:Y:S01]  /*0160*/  LDCU UR12, c[0x0][0x394] ;  /* 0x00007280ff0c77ac */ /* 0x000e220008000800 */
[----:B------:R-:W-:Y:S01]  /*0170*/  IMAD.MOV.U32 R26, RZ, RZ, RZ ;  /* 0x000000ffff1a7224 */ /* 0x000fe200078e00ff */
[----:B------:R-:W-:Y:S01]  /*0180*/  UMOV UR4, URZ ;  /* 0x000000ff00047c82 */ /* 0x000fe20008000000 */
[----:B0-----:R-:W-:Y:S02]  /*0190*/  UISETP.GE.U32.AND UP0, UPT, UR12, 0x8, UPT ;  /* 0x000000080c00788c */ /* 0x001fe4000bf06070 */
[----:B------:R-:W-:-:S07]  /*01a0*/  IMAD R28, R2, UR12, RZ ;  /* 0x0000000c021c7c24 */ /* 0x000fce000f8e02ff */
[----:B--2-4-:R-:W-:Y:S05]  /*01b0*/  BRA.U !UP0, `(.L_x_31) ;  /* 0x0000000508007547 */ /* 0x014fea000b800000 */
[----:B------:R-:W0:Y:S01]  /*01c0*/  LDC.64 R8, c[0x0][0x388] ;  /* 0x0000e200ff087b82 */ /* 0x000e220000000a00 */
[----:B------:R-:W-:Y:S01]  /*01d0*/  IMAD.MOV.U32 R26, RZ, RZ, RZ ;  /* 0x000000ffff1a7224 */ /* 0x000fe200078e00ff */
[----:B------:R-:W-:Y:S01]  /*01e0*/  UMOV UR4, UR6 ;  /* 0x0000000600047c82 */ /* 0x000fe20008000000 */
[----:B------:R-:W-:Y:S02]  /*01f0*/  IMAD.MOV.U32 R3, RZ, RZ, R0 ;  /* 0x000000ffff037224 */ /* 0x000fe400078e0000 */
[----:B0-----:R-:W-:-:S03]  /*0200*/  IMAD.WIDE.U32 R8, R28, 0x8, R8 ;  /* 0x000000081c087825 */ /* 0x001fc600078e0008 */
[----:B------:R-:W-:-:S05]  /*0210*/  IADD3 R8, P0, PT, R8, 0x20, RZ ;  /* 0x0000002008087810 */ /* 0x000fca0007f1e0ff */
[----:B------:R-:W-:-:S08]  /*0220*/  IMAD.X R9, RZ, RZ, R9, P0 ;  /* 0x000000ffff097224 */ /* 0x000fd000000e0609 */
.L_x_32:
[----:B0-----:R-:W0:Y:S01]  /*0230*/  LDC.64 R12, c[0x0][0x380] ;  /* 0x0000e000ff0c7b82 */ /* 0x001e220000000a00 */
[----:B------:R-:W2:Y:S04]  /*0240*/  LDG.E.64 R14, desc[UR10][R8.64+-0x20] ;  /* 0xffffe00a080e7981 */ /* 0x000ea8000c1e1b00 */
[----:B------:R-:W3:Y:S04]  /*0250*/  LDG.E.64 R10, desc[UR10][R8.64+-0x18] ;  /* 0xffffe80a080a7981 */ /* 0x000ee8000c1e1b00 */
[----:B------:R-:W4:Y:S01]  /*0260*/  LDG.E.64 R18, desc[UR10][R8.64+-0x10] ;  /* 0xfffff00a08127981 */ /* 0x000f22000c1e1b00 */
[----:B0-----:R-:W-:-:S05]  /*0270*/  IMAD.WIDE R12, R3, 0x8, R12 ;  /* 0x00000008030c7825 */ /* 0x001fca00078e020c */
[----:B------:R-:W2:Y:S04]  /*0280*/  LDG.E.64 R16, desc[UR10][R12.64] ;  /* 0x0000000a0c107981 */ /* 0x000ea8000c1e1b00 */
[----:B------:R-:W3:Y:S04]  /*0290*/  LDG.E.64 R22, desc[UR10][R12.64+0x8] ;  /* 0x0000080a0c167981 */ /* 0x000ee8000c1e1b00 */
[----:B------:R-:W4:Y:S01]  /*02a0*/  LDG.E.64 R20, desc[UR10][R12.64+0x10] ;  /* 0x0000100a0c147981 */ /* 0x000f22000c1e1b00 */
[----:B-1----:R-:W0:Y:S01]  /*02b0*/  I2F.F64 R24, R26 ;  /* 0x0000001a00187312 */ /* 0x002e220000201c00 */
[----:B--2---:R-:W-:-:S02]  /*02c0*/  DADD R14, R16, -R14 ;  /* 0x00000000100e7229 */ /* 0x004fc4000000080e */
[----:B------:R-:W2:Y:S06]  /*02d0*/  LDG.E.64 R16, desc[UR10][R12.64+0x18] ;  /* 0x0000180a0c107981 */ /* 0x000eac000c1e1b00 */
[----:B0-----:R-:W-:Y:S02]  /*02e0*/  DFMA R24, R14, R14, R24 ;  /* 0x0000000e0e18722b */ /* 0x001fe40000000018 */
[----:B------:R-:W2:Y:S04]  /*02f0*/  LDG.E.64 R14, desc[UR10][R8.64+-0x8] ;  /* 0xfffff80a080e7981 */ /* 0x000ea8000c1e1b00 */
[----:B------:R-:W0:Y:S01]  /*0300*/  F2I.F64.TRUNC R29, R24 ;  /* 0x00000018001d7311 */ /* 0x000e22000030d100 */
[----:B---3--:R-:W-:Y:S01]  /*0310*/  DADD R10, R22, -R10 ;  /* 0x00000000160a7229 */ /* 0x008fe2000000080a */
[----:B------:R-:W3:Y:S06]  /*0320*/  LDG.E.64 R22, desc[UR10][R8.64] ;  /* 0x0000000a08167981 */ /* 0x000eec000c1e1b00 */
[----:B0-----:R-:W0:Y:S02]  /*0330*/  I2F.F64 R24, R29 ;  /* 0x0000001d00187312 */ /* 0x001e240000201c00 */
[----:B0-----:R-:W-:Y:S01]  /*0340*/  DFMA R24, R10, R10, R24 ;  /* 0x0000000a0a18722b */ /* 0x001fe20000000018 */
[----:B------:R-:W3:Y:S05]  /*0350*/  LDG.E.64 R10, desc[UR10][R12.64+0x20] ;  /* 0x0000200a0c0a7981 */ /* 0x000eea000c1e1b00 */
[----:B------:R-:W0:Y:S01]  /*0360*/  F2I.F64.TRUNC R26, R24 ;  /* 0x00000018001a7311 */ /* 0x000e22000030d100 */
[----:B----4-:R-:W-:Y:S01]  /*0370*/  DADD R18, R20, -R18 ;  /* 0x0000000014127229 */ /* 0x010fe20000000812 */
[----:B------:R-:W4:Y:S06]  /*0380*/  LDG.E.64 R20, desc[UR10][R12.64+0x28] ;  /* 0x0000280a0c147981 */ /* 0x000f2c000c1e1b00 */
[----:B0-----:R-:W0:Y:S02]  /*0390*/  I2F.F64 R26, R26 ;  /* 0x0000001a001a7312 */ /* 0x001e240000201c00 */
[----:B0-----:R-:W-:Y:S01]  /*03a0*/  DFMA R26, R18, R18, R26 ;  /* 0x00000012121a722b */ /* 0x001fe2000000001a */
[----:B------:R-:W4:Y:S05]  /*03b0*/  LDG.E.64 R18, desc[UR10][R8.64+0x8] ;  /* 0x0000080a08127981 */ /* 0x000f2a000c1e1b00 */
[----:B------:R-:W0:Y:S08]  /*03c0*/  F2I.F64.TRUNC R29, R26 ;  /* 0x0000001a001d7311 */ /* 0x000e30000030d100 */
[----:B0-----:R-:W0:Y:S01]  /*03d0*/  I2F.F64 R24, R29 ;  /* 0x0000001d00187312 */ /* 0x001e220000201c00 */
[----:B--2---:R-:W-:Y:S01]  /*03e0*/  DADD R14, R16, -R14 ;  /* 0x00000000100e7229 */ /* 0x004fe2000000080e */
[----:B------:R-:W2:Y:S07]  /*03f0*/  LDG.E.64 R16, desc[UR10][R12.64+0x30] ;  /* 0x0000300a0c107981 */ /* 0x000eae000c1e1b00 */
[----:B0-----:R-:W-:-:S02]  /*0400*/  DFMA R24, R14, R14, R24 ;  /* 0x0000000e0e18722b */ /* 0x001fc40000000018 */
[----:B------:R-:W2:Y:S04]  /*0410*/  LDG.E.64 R14, desc[UR10][R8.64+0x10] ;  /* 0x0000100a080e7981 */ /* 0x000ea8000c1e1b00 */
[----:B------:R-:W5:Y:S01]  /*0420*/  LDG.E.64 R12, desc[UR10][R12.64+0x38] ;  /* 0x0000380a0c0c7981 */ /* 0x000f62000c1e1b00 */
[----:B---3--:R-:W-:-:S03]  /*0430*/  DADD R22, R10, -R22 ;  /* 0x000000000a167229 */ /* 0x008fc60000000816 */
[----:B------:R0:W5:Y:S01]  /*0440*/  LDG.E.64 R10, desc[UR10][R8.64+0x18] ;  /* 0x0000180a080a7981 */ /* 0x000162000c1e1b00 */
[----:B------:R-:W1:Y:S08]  /*0450*/  F2I.F64.TRUNC R24, R24 ;  /* 0x0000001800187311 */ /* 0x000e70000030d100 */
[----:B-1----:R-:W1:Y:S02]  /*0460*/  I2F.F64 R26, R24 ;  /* 0x00000018001a7312 */ /* 0x002e640000201c00 */
[----:B-1----:R-:W-:-:S10]  /*0470*/  DFMA R26, R22, R22, R26 ;  /* 0x00000016161a722b */ /* 0x002fd4000000001a */
[----:B------:R-:W1:Y:S01]  /*0480*/  F2I.F64.TRUNC R26, R26 ;  /* 0x0000001a001a7311 */ /* 0x000e62000030d100 */
[----:B----4-:R-:W-:-:S07]  /*0490*/  DADD R18, R20, -R18 ;  /* 0x0000000014127229 */ /* 0x010fce0000000812 */
[----:B-1----:R-:W1:Y:S02]  /*04a0*/  I2F.F64 R22, R26 ;  /* 0x0000001a00167312 */ /* 0x002e640000201c00 */
[----:B-1----:R-:W-:-:S10]  /*04b0*/  DFMA R22, R18, R18, R22 ;  /* 0x000000121216722b */ /* 0x002fd40000000016 */
[----:B------:R-:W1:Y:S08]  /*04c0*/  F2I.F64.TRUNC R22, R22 ;  /* 0x0000001600167311 */ /* 0x000e70000030d100 */
[----:B-1----:R-:W1:Y:S01]  /*04d0*/  I2F.F64 R18, R22 ;  /* 0x0000001600127312 */ /* 0x002e620000201c00 */
[----:B------:R-:W-:-:S04]  /*04e0*/  UIADD3 UR4, UPT, UPT, UR4, 0x8, URZ ;  /* 0x0000000804047890 */ /* 0x000fc8000fffe0ff */
[----:B------:R-:W-:Y:S01]  /*04f0*/  UISETP.NE.AND UP0, UPT, UR4, URZ, UPT ;  /* 0x000000ff0400728c */ /* 0x000fe2000bf05270 */
[----:B0-----:R-:W-:Y:S01]  /*0500*/  IADD3 R8, P0, PT, R8, 0x40, RZ ;  /* 0x0000004008087810 */ /* 0x001fe20007f1e0ff */
[----:B------:R-:W-:-:S04]  /*0510*/  VIADD R3, R3, 0x8 ;  /* 0x0000000803037836 */ /* 0x000fc80000000000 */
[----:B------:R-:W-:Y:S01]  /*0520*/  IMAD.X R9, RZ, RZ, R9, P0 ;  /* 0x000000ffff097224 */ /* 0x000fe200000e0609 */
[----:B--2---:R-:W-:-:S08]  /*0530*/  DADD R14, R16, -R14 ;  /* 0x00000000100e7229 */ /* 0x004fd0000000080e */
[----:B-1----:R-:W-:-:S10]  /*0540*/  DFMA R18, R14, R14, R18 ;  /* 0x0000000e0e12722b */ /* 0x002fd40000000012 */
[----:B------:R-:W0:Y:S08]  /*0550*/  F2I.F64.TRUNC R18, R18 ;  /* 0x0000001200127311 */ /* 0x000e30000030d100 */
[----:B0-----:R-:W0:Y:S01]  /*0560*/  I2F.F64 R14, R18 ;  /* 0x00000012000e7312 */ /* 0x001e220000201c00 */
[----:B-----5:R-:W-:-:S08]  /*0570*/  DADD R10, R12, -R10 ;  /* 0x000000000c0a7229 */ /* 0x020fd0000000080a */
[----:B0-----:R-:W-:-:S06]  /*0580*/  DFMA R14, R10, R10, R14 ;  /* 0x0000000a0a0e722b */ /* 0x001fcc000000000e */
[----:B------:R0:W1:Y:S01]  /*0590*/  F2I.F64.TRUNC R26, R14 ;  /* 0x0000000e001a7311 */ /* 0x000062000030d100 */
[----:B------:R-:W-:Y:S05]  /*05a0*/  BRA.U UP0, `(.L_x_32) ;  /* 0xfffffffd00207547 */ /* 0x000fea000b83ffff */
[----:B------:R-:W-:-:S05]  /*05b0*/  UMOV UR4, UR5 ;  /* 0x0000000500047c82 */ /* 0x000fca0008000000 */
.L_x_31:
[----:B------:R-:W-:-:S09]  /*05c0*/  UISETP.NE.AND UP0, UPT, UR7, URZ, UPT ;  /* 0x000000ff0700728c */ /* 0x000fd2000bf05270 */
[----:B------:R-:W-:Y:S05]  /*05d0*/  BRA.U !UP0, `(.L_x_33) ;  /* 0x0000000508447547 */ /* 0x000fea000b800000 */
[----:B------:R-:W-:Y:S02]  /*05e0*/  UIADD3 UR9, UPT, UPT, UR7, -0x1, URZ ;  /* 0xffffffff07097890 */ /* 0x000fe4000fffe0ff */
[----:B------:R-:W-:Y:S02]  /*05f0*/  UISETP.NE.AND UP1, UPT, UR8, URZ, UPT ;  /* 0x000000ff0800728c */ /* 0x000fe4000bf25270 */
[----:B------:R-:W-:-:S09]  /*0600*/  UISETP.GE.U32.AND UP0, UPT, UR9, 0x3, UPT ;  /* 0x000000030900788c */ /* 0x000fd2000bf06070 */
[----:B------:R-:W-:Y:S05]  /*0610*/  BRA.U !UP0, `(.L_x_34) ;  /* 0x0000000108907547 */ /* 0x000fea000b800000 */
[----:B------:R-:W2:Y:S01]  /*0620*/  LDC.64 R18, c[0x0][0x388] ;  /* 0x0000e200ff127b82 */ /* 0x000ea20000000a00 */
[----:B------:R-:W-:Y:S01]  /*0630*/  IADD3 R11, PT, PT, R28, UR4, RZ ;  /* 0x000000041c0b7c10 */ /* 0x000fe2000fffe0ff */
[----:B------:R-:W-:-:S06]  /*0640*/  VIADD R3, R0, UR4 ;  /* 0x0000000400037c36 */ /* 0x000fcc0008000000 */
[----:B------:R-:W3:Y:S08]  /*0650*/  LDC.64 R8, c[0x0][0x380] ;  /* 0x0000e000ff087b82 */ /* 0x000ef00000000a00 */
[----:B------:R-:W4:Y:S01]  /*0660*/  LDC.64 R22, c[0x0][0x388] ;  /* 0x0000e200ff167b82 */ /* 0x000f220000000a00 */
[----:B--2---:R-:W-:-:S06]  /*0670*/  IMAD.WIDE.U32 R18, R11, 0x8, R18 ;  /* 0x000000080b127825 */ /* 0x004fcc00078e0012 */
[----:B------:R-:W2:Y:S01]  /*0680*/  LDG.E.64 R18, desc[UR10][R18.64] ;  /* 0x0000000a12127981 */ /* 0x000ea2000c1e1b00 */
[----:B---3--:R-:W-:-:S05]  /*0690*/  IMAD.WIDE R8, R3, 0x8, R8 ;  /* 0x0000000803087825 */ /* 0x008fca00078e0208 */
[----:B------:R-:W2:Y:S01]  /*06a0*/  LDG.E.64 R20, desc[UR10][R8.64] ;  /* 0x0000000a08147981 */ /* 0x000ea2000c1e1b00 */
[----:B------:R-:W-:-:S03]  /*06b0*/  IADD3 R3, P0, PT, R28, UR4, RZ ;  /* 0x000000041c037c10 */ /* 0x000fc6000ff1e0ff */
[----:B------:R-:W3:Y:S02]  /*06c0*/  LDG.E.64 R16, desc[UR10][R8.64+0x8] ;  /* 0x0000080a08107981 */ /* 0x000ee4000c1e1b00 */
[----:B------:R-:W-:Y:S01]  /*06d0*/  IMAD.X R10, RZ, RZ, RZ, P0 ;  /* 0x000000ffff0a7224 */ /* 0x000fe200000e06ff */
[C---:B----4-:R-:W-:Y:S01]  /*06e0*/  LEA R22, P0, R3.reuse, R22, 0x3 ;  /* 0x0000001603167211 */ /* 0x050fe200078018ff */
[----:B------:R-:W4:Y:S03]  /*06f0*/  LDG.E.64 R12, desc[UR10][R8.64+0x10] ;  /* 0x0000100a080c7981 */ /* 0x000f26000c1e1b00 */
[----:B------:R-:W-:-:S05]  /*0700*/  LEA.HI.X R23, R3, R23, R10, 0x3, P0 ;  /* 0x0000001703177211 */ /* 0x000fca00000f1c0a */
[----:B0-----:R-:W3:Y:S04]  /*0710*/  LDG.E.64 R14, desc[UR10][R22.64+0x8] ;  /* 0x0000080a160e7981 */ /* 0x001ee8000c1e1b00 */
[----:B------:R-:W4:Y:S04]  /*0720*/  LDG.E.64 R10, desc[UR10][R22.64+0x10] ;  /* 0x0000100a160a7981 */ /* 0x000f28000c1e1b00 */
[----:B------:R-:W5:Y:S04]  /*0730*/  LDG.E.64 R8, desc[UR10][R8.64+0x18] ;  /* 0x0000180a08087981 */ /* 0x000f68000c1e1b00 */
[----:B------:R-:W5:Y:S01]  /*0740*/  LDG.E.64 R24, desc[UR10][R22.64+0x18] ;  /* 0x0000180a16187981 */ /* 0x000f62000c1e1b00 */
[----:B-1----:R-:W0:Y:S01]  /*0750*/  I2F.F64 R26, R26 ;  /* 0x0000001a001a7312 */ /* 0x002e220000201c00 */
[----:B------:R-:W-:Y:S01]  /*0760*/  UIADD3 UR4, UPT, UPT, UR4, 0x4, URZ ;  /* 0x0000000404047890 */ /* 0x000fe2000fffe0ff */
[----:B--2---:R-:W-:-:S08]  /*0770*/  DADD R18, R20, -R18 ;  /* 0x0000000014127229 */ /* 0x004fd00000000812 */
[----:B0-----:R-:W-:-:S10]  /*0780*/  DFMA R18, R18, R18, R26 ;  /* 0x000000121212722b */ /* 0x001fd4000000001a */
[----:B------:R-:W0:Y:S01]  /*0790*/  F2I.F64.TRUNC R18, R18 ;  /* 0x0000001200127311 */ /* 0x000e22000030d100 */
[----:B---3--:R-:W-:-:S07]  /*07a0*/  DADD R14, R16, -R14 ;  /* 0x00000000100e7229 */ /* 0x008fce000000080e */
[----:B0-----:R-:W0:Y:S02]  /*07b0*/  I2F.F64 R20, R18 ;  /* 0x0000001200147312 */ /* 0x001e240000201c00 */
[----:B0-----:R-:W-:-:S10]  /*07c0*/  DFMA R20, R14, R14, R20 ;  /* 0x0000000e0e14722b */ /* 0x001fd40000000014 */
[----:B------:R-:W0:Y:S01]  /*07d0*/  F2I.F64.TRUNC R20, R20 ;  /* 0x0000001400147311 */ /* 0x000e22000030d100 */
[----:B----4-:R-:W-:-:S07]  /*07e0*/  DADD R10, R12, -R10 ;  /* 0x000000000c0a7229 */ /* 0x010fce000000080a */
[----:B0-----:R-:W0:Y:S02]  /*07f0*/  I2F.F64 R14, R20 ;  /* 0x00000014000e7312 */ /* 0x001e240000201c00 */
[----:B0-----:R-:W-:-:S10]  /*0800*/  DFMA R14, R10, R10, R14 ;  /* 0x0000000a0a0e722b */ /* 0x001fd4000000000e */
[----:B------:R-:W0:Y:S01]  /*0810*/  F2I.F64.TRUNC R14, R14 ;  /* 0x0000000e000e7311 */ /* 0x000e22000030d100 */
[----:B-----5:R-:W-:-:S07]  /*0820*/  DADD R8, R8, -R24 ;  /* 0x0000000008087229 */ /* 0x020fce0000000818 */
[----:B0-----:R-:W0:Y:S02]  /*0830*/  I2F.F64 R10, R14 ;  /* 0x0000000e000a7312 */ /* 0x001e240000201c00 */
[----:B0-----:R-:W-:-:S06]  /*0840*/  DFMA R10, R8, R8, R10 ;  /* 0x00000008080a722b */ /* 0x001fcc000000000a */
[----:B------:R2:W3:Y:S05]  /*0850*/  F2I.F64.TRUNC R26, R10 ;  /* 0x0000000a001a7311 */ /* 0x0004ea000030d100 */
.L_x_34:
[----:B------:R-:W-:Y:S05]  /*0860*/  BRA.U !UP1, `(.L_x_33) ;  /* 0x0000000109a07547 */ /* 0x000fea000b800000 */
[----:B------:R-:W-:Y:S02]  /*0870*/  UISETP.NE.AND UP0, UPT, UR8, 0x1, UPT ;  /* 0x000000010800788c */ /* 0x000fe4000bf05270 */
[----:B------:R-:W-:-:S07]  /*0880*/  ULOP3.LUT UP1, URZ, UR12, 0x1, URZ, 0xc0, !UPT ;  /* 0x000000010cff7892 */ /* 0x000fce000f82c0ff */
[----:B------:R-:W-:Y:S05]  /*0890*/  BRA.U !UP0, `(.L_x_35) ;  /* 0x0000000108607547 */ /* 0x000fea000b800000 */
[----:B------:R-:W4:Y:S01]  /*08a0*/  LDC.64 R8, c[0x0][0x388] ;  /* 0x0000e200ff087b82 */ /* 0x000f220000000a00 */
[----:B0-----:R-:W-:Y:S02]  /*08b0*/  VIADD R15, R28, UR4 ;  /* 0x000000041c0f7c36 */ /* 0x001fe40008000000 */
[----:B------:R-:W-:-:S05]  /*08c0*/  VIADD R3, R0, UR4 ;  /* 0x0000000400037c36 */ /* 0x000fca0008000000 */
[----:B------:R-:W0:Y:S08]  /*08d0*/  LDC.64 R16, c[0x0][0x380] ;  /* 0x0000e000ff107b82 */ /* 0x000e300000000a00 */
[----:B--2---:R-:W2:Y:S01]  /*08e0*/  LDC.64 R10, c[0x0][0x388] ;  /* 0x0000e200ff0a7b82 */ /* 0x004ea20000000a00 */
[----:B----4-:R-:W-:-:S06]  /*08f0*/  IMAD.WIDE.U32 R14, R15, 0x8, R8 ;  /* 0x000000080f0e7825 */ /* 0x010fcc00078e0008 */
[----:B------:R-:W4:Y:S01]  /*0900*/  LDG.E.64 R14, desc[UR10][R14.64] ;  /* 0x0000000a0e0e7981 */ /* 0x000f22000c1e1b00 */
[----:B0-----:R-:W-:-:S05]  /*0910*/  IMAD.WIDE R16, R3, 0x8, R16 ;  /* 0x0000000803107825 */ /* 0x001fca00078e0210 */
[----:B------:R-:W4:Y:S01]  /*0920*/  LDG.E.64 R12, desc[UR10][R16.64] ;  /* 0x0000000a100c7981 */ /* 0x000f22000c1e1b00 */
[----:B------:R-:W-:-:S05]  /*0930*/  IADD3 R3, P0, PT, R28, UR4, RZ ;  /* 0x000000041c037c10 */ /* 0x000fca000ff1e0ff */
[----:B------:R-:W-:Y:S01]  /*0940*/  IMAD.X R8, RZ, RZ, RZ, P0 ;  /* 0x000000ffff087224 */ /* 0x000fe200000e06ff */
[----:B--2---:R-:W-:-:S04]  /*0950*/  LEA R10, P0, R3, R10, 0x3 ;  /* 0x0000000a030a7211 */ /* 0x004fc800078018ff */
[----:B------:R-:W-:Y:S02]  /*0960*/  LEA.HI.X R11, R3, R11, R8, 0x3, P0 ;  /* 0x0000000b030b7211 */ /* 0x000fe400000f1c08 */
[----:B------:R-:W2:Y:S04]  /*0970*/  LDG.E.64 R8, desc[UR10][R16.64+0x8] ;  /* 0x0000080a10087981 */ /* 0x000ea8000c1e1b00 */
[----:B------:R-:W2:Y:S01]  /*0980*/  LDG.E.64 R10, desc[UR10][R10.64+0x8] ;  /* 0x0000080a0a0a7981 */ /* 0x000ea2000c1e1b00 */
[----:B-1-3--:R-:W0:Y:S01]  /*0990*/  I2F.F64 R26, R26 ;  /* 0x0000001a001a7312 */ /* 0x00ae220000201c00 */
[----:B------:R-:W-:Y:S01]  /*09a0*/  UIADD3 UR4, UPT, UPT, UR4, 0x2, URZ ;  /* 0x0000000204047890 */ /* 0x000fe2000fffe0ff */
[----:B----4-:R-:W-:-:S08]  /*09b0*/  DADD R12, R12, -R14 ;  /* 0x000000000c0c7229 */ /* 0x010fd0000000080e */
[----:B0-----:R-:W-:-:S10]  /*09c0*/  DFMA R12, R12, R12, R26 ;  /* 0x0000000c0c0c722b */ /* 0x001fd4000000001a */
[----:B------:R-:W0:Y:S01]  /*09d0*/  F2I.F64.TRUNC R12, R12 ;  /* 0x0000000c000c7311 */ /* 0x000e22000030d100 */
[----:B--2---:R-:W-:-:S07]  /*09e0*/  DADD R8, R8, -R10 ;  /* 0x0000000008087229 */ /* 0x004fce000000080a */
[----:B0-----:R-:W0:Y:S02]  /*09f0*/  I2F.F64 R14, R12 ;  /* 0x0000000c000e7312 */ /* 0x001e240000201c00 */
[----:B0-----:R-:W-:-:S06]  /*0a00*/  DFMA R14, R8, R8, R14 ;  /* 0x00000008080e722b */ /* 0x001fcc000000000e */
[----:B------:R4:W0:Y:S05]  /*0a10*/  F2I.F64.TRUNC R26, R14 ;  /* 0x0000000e001a7311 */ /* 0x00082a000030d100 */
.L_x_35:
[----:B------:R-:W-:Y:S05]  /*0a20*/  BRA.U !UP1, `(.L_x_33) ;  /* 0x0000000109307547 */ /* 0x000fea000b800000 */
[----:B------:R-:W5:Y:S01]  /*0a30*/  LDC.64 R8, c[0x0][0x380] ;  /* 0x0000e000ff087b82 */ /* 0x000f620000000a00 */
[----:B------:R-:W-:Y:S02]  /*0a40*/  VIADD R3, R0, UR4 ;  /* 0x0000000400037c36 */ /* 0x000fe40008000000 */
[----:B------:R-:W-:-:S05]  /*0a50*/  VIADD R13, R28, UR4 ;  /* 0x000000041c0d7c36 */ /* 0x000fca0008000000 */
[----:B--2---:R-:W2:Y:S01]  /*0a60*/  LDC.64 R10, c[0x0][0x388] ;  /* 0x0000e200ff0a7b82 */ /* 0x004ea20000000a00 */
[----:B-----5:R-:W-:-:S06]  /*0a70*/  IMAD.WIDE R8, R3, 0x8, R8 ;  /* 0x0000000803087825 */ /* 0x020fcc00078e0208 */
[----:B------:R-:W5:Y:S01]  /*0a80*/  LDG.E.64 R8, desc[UR10][R8.64] ;  /* 0x0000000a08087981 */ /* 0x000f62000c1e1b00 */
[----:B--2---:R-:W-:-:S06]  /*0a90*/  IMAD.WIDE.U32 R10, R13, 0x8, R10 ;  /* 0x000000080d0a7825 */ /* 0x004fcc00078e000a */
[----:B------:R-:W5:Y:S01]  /*0aa0*/  LDG.E.64 R10, desc[UR10][R10.64] ;  /* 0x0000000a0a0a7981 */ /* 0x000f62000c1e1b00 */
[----:B01-3--:R-:W0:Y:S01]  /*0ab0*/  I2F.F64 R26, R26 ;  /* 0x0000001a001a7312 */ /* 0x00be220000201c00 */
[----:B-----5:R-:W-:-:S08]  /*0ac0*/  DADD R12, R8, -R10 ;  /* 0x00000000080c7229 */ /* 0x020fd0000000080a */
[----:B0-----:R-:W-:-:S06]  /*0ad0*/  DFMA R12, R12, R12, R26 ;  /* 0x0000000c0c0c722b */ /* 0x001fcc000000001a */
[----:B------:R0:W1:Y:S05]  /*0ae0*/  F2I.F64.TRUNC R26, R12 ;  /* 0x0000000c001a7311 */ /* 0x00006a000030d100 */
.L_x_33:
[----:B------:R-:W-:Y:S01]  /*0af0*/  ISETP.NE.AND P0, PT, R2, RZ, PT ;  /* 0x000000ff0200720c */ /* 0x000fe20003f05270 */
[----:B01-3--:R-:W0:Y:S01]  /*0b00*/  I2F.F64 R26, R26 ;  /* 0x0000001a001a7312 */ /* 0x00be220000201c00 */
[----:B------:R-:W-:Y:S11]  /*0b10*/  BSSY.RECONVERGENT B0, `(.L_x_36) ;  /* 0x0000007000007945 */ /* 0x000ff60003800200 */
[----:B------:R-:W-:Y:S05]  /*0b20*/  @!P0 BRA `(.L_x_37) ;  /* 0x00000000000c8947 */ /* 0x000fea0003800000 */
[----:B------:R-:W0:Y:S02]  /*0b30*/  LDG.E.64 R8, desc[UR10][R4.64] ;  /* 0x0000000a04087981 */ /* 0x000e24000c1e1b00 */
[----:B0-----:R-:W-:-:S14]  /*0b40*/  DSETP.GT.AND P0, PT, R8, R26, PT ;  /* 0x0000001a0800722a */ /* 0x001fdc0003f04000 */
[----:B------:R-:W-:Y:S05]  /*0b50*/  @!P0 BRA `(.L_x_38) ;  /* 0x0000000000088947 */ /* 0x000fea0003800000 */
.L_x_37:
[----:B------:R1:W-:Y:S04]  /*0b60*/  STG.E desc[UR10][R6.64], R2 ;  /* 0x0000000206007986 */ /* 0x0003e8000c10190a */
[----:B0-----:R1:W-:Y:S02]  /*0b70*/  STG.E.64 desc[UR10][R4.64], R26 ;  /* 0x0000001a04007986 */ /* 0x0013e4000c101b0a */
.L_x_38:
[----:B------:R-:W-:Y:S05]  /*0b80*/  BSYNC.RECONVERGENT B0 ;  /* 0x0000000000007941 */ /* 0x000fea0003800200 */
.L_x_36:
[----:B------:R-:W0:Y:S01]  /*0b90*/  LDCU UR4, c[0x0][0x398] ;  /* 0x00007300ff0477ac */ /* 0x000e220008000800 */
[----:B-1----:R-:W-:-:S05]  /*0ba0*/  VIADD R2, R2, 0x1 ;  /* 0x0000000102027836 */ /* 0x002fca0000000000 */
[----:B0-----:R-:W-:-:S13]  /*0bb0*/  ISETP.NE.AND P0, PT, R2, UR4, PT ;  /* 0x0000000402007c0c */ /* 0x001fda000bf05270 */
[----:B------:R-:W-:Y:S05]  /*0bc0*/  @!P0 EXIT ;  /* 0x000000000000894d */ /* 0x000fea0003800000 */
[----:B------:R-:W-:Y:S05]  /*0bd0*/  BRA `(.L_x_39) ;  /* 0xfffffff400607947 */ /* 0x000fea000383ffff */
.L_x_30:
[C---:B------:R-:W-:Y:S02]  /*0be0*/  ISETP.GE.U32.AND P0, PT, R8.reuse, 0x4, PT ;  /* 0x000000040800780c */ /* 0x040fe40003f06070 */
[----:B------:R-:W-:Y:S02]  /*0bf0*/  LOP3.LUT R2, R8, 0x3, RZ, 0xc0, !PT ;  /* 0x0000000308027812 */ /* 0x000fe400078ec0ff */
[----:B------:R-:W-:-:S09]  /*0c00*/  MOV R3, RZ ;  /* 0x000000ff00037202 */ /* 0x000fd20000000f00 */
[----:B------:R-:W-:Y:S05]  /*0c10*/  @!P0 BRA `(.L_x_40) ;  /* 0x0000000c00608947 */ /* 0x000fea0003800000 */
[----:B------:R-:W-:Y:S01]  /*0c20*/  LOP3.LUT R3, R8, 0x7ffffffc, RZ, 0xc0, !PT ;  /* 0x7ffffffc08037812 */ /* 0x000fe200078ec0ff */
[----:B------:R-:W-:-:S03]  /*0c30*/  IMAD.MOV.U32 R0, RZ, RZ, RZ ;  /* 0x000000ffff007224 */ /* 0x000fc600078e00ff */
[----:B------:R-:W-:-:S13]  /*0c40*/  ISETP.GT.AND P0, PT, R3, RZ, PT ;  /* 0x000000ff0300720c */ /* 0x000fda0003f04270 */
[----:B------:R-:W-:Y:S05]  /*0c50*/  @!P0 BRA `(.L_x_41) ;  /* 0x0000000800d88947 */ /* 0x000fea0003800000 */
[----:B------:R-:W-:Y:S01]  /*0c60*/  IMAD.IADD R8, R3, 0x1, -R0 ;  /* 0x0000000103087824 */ /* 0x000fe200078e0a00 */
[----:B------:R-:W-:-:S04]  /*0c70*/  PLOP3.LUT P0, PT, PT, PT, PT, 0x80, 0x8 ;  /* 0x000000000008781c */ /* 0x000fc80003f0f070 */
[----:B------:R-:W-:-:S13]  /*0c80*/  ISETP.GT.AND P1, PT, R8, 0xc, PT ;  /* 0x0000000c0800780c */ /* 0x000fda0003f24270 */
[----:B------:R-:W-:Y:S05]  /*0c90*/  @!P1 BRA `(.L_x_42) ;  /* 0x0000000400d09947 */ /* 0x000fea0003800000 */
[----:B------:R-:W-:Y:S01]  /*0ca0*/  PLOP3.LUT P0, PT, PT, PT, PT, 0x8, 0x80 ;  /* 0x000000000080781c */ /* 0x000fe20003f0e170 */
[----:B------:R-:W-:-:S12]  /*0cb0*/  VIADD R9, R3, 0xfffffff4 ;  /* 0xfffffff403097836 */ /* 0x000fd80000000000 */
.L_x_71:
[----:B------:R-:W-:Y:S01]  /*0cc0*/  ISETP.NE.AND P1, PT, R0, RZ, PT ;  /* 0x000000ff0000720c */ /* 0x000fe20003f25270 */
[----:B------:R-:W-:-:S12]  /*0cd0*/  BSSY.RECONVERGENT B0, `(.L_x_43) ;  /* 0x0000008000007945 */ /* 0x000fd80003800200 */
[----:B-1----:R-:W-:Y:S05]  /*0ce0*/  @!P1 BRA `(.L_x_44) ;  /* 0x00000000000c9947 */ /* 0x002fea0003800000 */
[----:B------:R-:W2:Y:S02]  /*0cf0*/  LDG.E.64 R10, desc[UR10][R4.64] ;  /* 0x0000000a040a7981 */ /* 0x000ea4000c1e1b00 */
[----:B--2---:R-:W-:-:S14]  /*0d00*/  DSETP.GT.AND P1, PT, R10, RZ, PT ;  /* 0x000000ff0a00722a */ /* 0x004fdc0003f24000 */
[----:B------:R-:W-:Y:S05]  /*0d10*/  @!P1 BRA `(.L_x_45) ;  /* 0x00000000000c9947 */ /* 0x000fea0003800000 */
.L_x_44:
[----:B------:R0:W-:Y:S01]  /*0d20*/  STG.E desc[UR10][R6.64], R0 ;  /* 0x0000000006007986 */ /* 0x0001e2000c10190a */
[----:B------:R-:W-:-:S03]  /*0d30*/  PLOP3.LUT P1, PT, PT, PT, PT, 0x8, 0x80 ;  /* 0x000000000080781c */ /* 0x000fc60003f2e170 */
[----:B------:R0:W-:Y:S10]  /*0d40*/  STG.E.64 desc[UR10][R4.64], RZ ;  /* 0x000000ff04007986 */ /* 0x0001f4000c101b0a */
.L_x_45:
[----:B------:R-:W-:Y:S05]  /*0d50*/  BSYNC.RECONVERGENT B0 ;  /* 0x0000000000007941 */ /* 0x000fea0003800200 */
.L_x_43:
[----:B------:R-:W-:Y:S04]  /*0d60*/  BSSY.RECONVERGENT B0, `(.L_x_46) ;  /* 0x0000006000007945 */ /* 0x000fe80003800200 */
[----:B------:R-:W-:Y:S05]  /*0d70*/  @!P1 BRA `(.L_x_47) ;  /* 0x0000000000109947 */ /* 0x000fea0003800000 */
[----:B------:R-:W-:Y:S01]  /*0d80*/  VIADD R11, R0, 0x1 ;  /* 0x00000001000b7836 */ /* 0x000fe20000000000 */
[----:B------:R-:W-:-:S04]  /*0d90*/  PLOP3.LUT P1, PT, PT, PT, PT, 0x8, 0x80 ;  /* 0x000000000080781c */ /* 0x000fc80003f2e170 */
[----:B------:R1:W-:Y:S04]  /*0da0*/  STG.E desc[UR10][R6.64], R11 ;  /* 0x0000000b06007986 */ /* 0x0003e8000c10190a */
[----:B------:R1:W-:Y:S05]  /*0db0*/  STG.E.64 desc[UR10][R4.64], RZ ;  /* 0x000000ff04007986 */ /* 0x0003ea000c101b0a */
.L_x_47:
[----:B------:R-:W-:Y:S05]  /*0dc0*/  BSYNC.RECONVERGENT B0 ;  /* 0x0000000000007941 */ /* 0x000fea0003800200 */
.L_x_46:
[----:B------:R-:W-:Y:S04]  /*0dd0*/  BSSY.RECONVERGENT B0, `(.L_x_48) ;  /* 0x0000006000007945 */ /* 0x000fe80003800200 */
[----:B------:R-:W-:Y:S05]  /*0de0*/  @!P1 BRA `(.L_x_49) ;  /* 0x0000000000109947 */ /* 0x000fea0003800000 */
[----:B-1----:R-:W-:Y:S01]  /*0df0*/  VIADD R11, R0, 0x2 ;  /* 0x00000002000b7836 */ /* 0x002fe20000000000 */
[----:B------:R-:W-:-:S04]  /*0e00*/  PLOP3.LUT P1, PT, PT, PT, PT, 0x8, 0x80 ;  /* 0x000000000080781c */ /* 0x000fc80003f2e170 */
[----:B------:R2:W-:Y:S04]  /*0e10*/  STG.E desc[UR10][R6.64], R11 ;  /* 0x0000000b06007986 */ /* 0x0005e8000c10190a */
[----:B------:R2:W-:Y:S05]  /*0e20*/  STG.E.64 desc[UR10][R4.64], RZ ;  /* 0x000000ff04007986 */ /* 0x0005ea000c101b0a */
.L_x_49:
[----:B------:R-:W-:Y:S05]  /*0e30*/  BSYNC.RECONVERGENT B0 ;  /* 0x0000000000007941 */ /* 0x000fea0003800200 */
.L_x_48:
[C---:B-12---:R-:W-:Y:S01]  /*0e40*/  @P1 VIADD R11, R0.reuse, 0x3 ;  /* 0x00000003000b1836 */ /* 0x046fe20000000000 */
[----:B------:R-:W-:Y:S01]  /*0e50*/  IADD3 R13, PT, PT, R0, 0x4, RZ ;  /* 0x00000004000d7810 */ /* 0x000fe20007ffe0ff */
[----:B------:R-:W-:Y:S03]  /*0e60*/  BSSY.RECONVERGENT B0, `(.L_x_50) ;  /* 0x000000b000007945 */ /* 0x000fe60003800200 */
[----:B------:R1:W-:Y:S04]  /*0e70*/  @P1 STG.E desc[UR10][R6.64], R11 ;  /* 0x0000000b06001986 */ /* 0x0003e8000c10190a */
[----:B------:R1:W-:Y:S01]  /*0e80*/  @P1 STG.E.64 desc[UR10][R4.64], RZ ;  /* 0x000000ff04001986 */ /* 0x0003e2000c101b0a */
[----:B------:R-:W-:-:S13]  /*0e90*/  ISETP.NE.AND P1, PT, R13, RZ, PT ;  /* 0x000000ff0d00720c */ /* 0x000fda0003f25270 */
[----:B-1----:R-:W-:Y:S05]  /*0ea0*/  @!P1 BRA `(.L_x_51) ;  /* 0x00000000000c9947 */ /* 0x002fea0003800000 */
[----:B------:R-:W2:Y:S02]  /*0eb0*/  LDG.E.64 R10, desc[UR10][R4.64] ;  /* 0x0000000a040a7981 */ /* 0x000ea4000c1e1b00 */
[----:B--2---:R-:W-:-:S14]  /*0ec0*/  DSETP.GT.AND P1, PT, R10, RZ, PT ;  /* 0x000000ff0a00722a */ /* 0x004fdc0003f24000 */
[----:B------:R-:W-:Y:S05]  /*0ed0*/  @!P1 BRA `(.L_x_52) ;  /* 0x00000000000c9947 */ /* 0x000fea0003800000 */
.L_x_51:
[----:B------:R1:W-:Y:S01]  /*0ee0*/  STG.E desc[UR10][R6.64], R13 ;  /* 0x0000000d06007986 */ /* 0x0003e2000c10190a */
[----:B------:R-:W-:-:S03]  /*0ef0*/  PLOP3.LUT P1, PT, PT, PT, PT, 0x8, 0x80 ;  /* 0x000000000080781c */ /* 0x000fc60003f2e170 */
[----:B------:R1:W-:Y:S10]  /*0f00*/  STG.E.64 desc[UR10][R4.64], RZ ;  /* 0x000000ff04007986 */ /* 0x0003f4000c101b0a */
.L_x_52:
[----:B------:R-:W-:Y:S05]  /*0f10*/  BSYNC.RECONVERGENT B0 ;  /* 0x0000000000007941 */ /* 0x000fea0003800200 */
.L_x_50:
[----:B------:R-:W-:Y:S04]  /*0f20*/  BSSY.RECONVERGENT B0, `(.L_x_53) ;  /* 0x0000006000007945 */ /* 0x000fe80003800200 */
[----:B------:R-:W-:Y:S05]  /*0f30*/  @!P1 BRA `(.L_x_54) ;  /* 0x0000000000109947 */ /* 0x000fea0003800000 */
[----:B------:R-:W-:Y:S01]  /*0f40*/  VIADD R11, R0, 0x5 ;  /* 0x00000005000b7836 */ /* 0x000fe20000000000 */
[----:B------:R-:W-:-:S04]  /*0f50*/  PLOP3.LUT P1, PT, PT, PT, PT, 0x8, 0x80 ;  /* 0x000000000080781c */ /* 0x000fc80003f2e170 */
[----:B------:R2:W-:Y:S04]  /*0f60*/  STG.E desc[UR10][R6.64], R11 ;  /* 0x0000000b06007986 */ /* 0x0005e8000c10190a */
[----:B------:R2:W-:Y:S05]  /*0f70*/  STG.E.64 desc[UR10][R4.64], RZ ;  /* 0x000000ff04007986 */ /* 0x0005ea000c101b0a */
.L_x_54:
[----:B------:R-:W-:Y:S05]  /*0f80*/  BSYNC.RECONVERGENT B0 ;  /* 0x0000000000007941 */ /* 0x000fea0003800200 */
.L_x_53:
[----:B------:R-:W-:Y:S04]  /*0f90*/  BSSY.RECONVERGENT B0, `(.L_x_55) ;  /* 0x0000006000007945 */ /* 0x000fe80003800200 */
[----:B------:R-:W-:Y:S05]  /*0fa0*/  @!P1 BRA `(.L_x_56) ;  /* 0x0000000000109947 */ /* 0x000fea0003800000 */
[----:B--2---:R-:W-:Y:S01]  /*0fb0*/  VIADD R11, R0, 0x6 ;  /* 0x00000006000b7836 */ /* 0x004fe20000000000 */
[----:B------:R-:W-:-:S04]  /*0fc0*/  PLOP3.LUT P1, PT, PT, PT, PT, 0x8, 0x80 ;  /* 0x000000000080781c */ /* 0x000fc80003f2e170 */
[----:B------:R3:W-:Y:S04]  /*0fd0*/  STG.E desc[UR10][R6.64], R11 ;  /* 0x0000000b06007986 */ /* 0x0007e8000c10190a */
[----:B------:R3:W-:Y:S05]  /*0fe0*/  STG.E.64 desc[UR10][R4.64], RZ ;  /* 0x000000ff04007986 */ /* 0x0007ea000c101b0a */
.L_x_56:
[----:B------:R-:W-:Y:S05]  /*0ff0*/  BSYNC.RECONVERGENT B0 ;  /* 0x0000000000007941 */ /* 0x000fea0003800200 */
.L_x_55:
[C---:B--23--:R-:W-:Y:S01]  /*1000*/  @P1 VIADD R11, R0.reuse, 0x7 ;  /* 0x00000007000b1836 */ /* 0x04cfe20000000000 */
[----:B------:R-:W-:Y:S01]  /*1010*/  BSSY.RECONVERGENT B0, `(.L_x_57) ;  /* 0x000000c000007945 */ /* 0x000fe20003800200 */
[----:B-1----:R-:W-:-:S03]  /*1020*/  VIADD R13, R0, 0x8 ;  /* 0x00000008000d7836 */ /* 0x002fc60000000000 */
[----:B------:R1:W-:Y:S04]  /*1030*/  @P1 STG.E desc[UR10][R6.64], R11 ;  /* 0x0000000b06001986 */ /* 0x0003e8000c10190a */
[----:B------:R1:W-:Y:S01]  /*1040*/  @P1 STG.E.64 desc[UR10][R4.64], RZ ;  /* 0x000000ff04001986 */ /* 0x0003e2000c101b0a */
[----:B------:R-:W-:-:S13]  /*1050*/  ISETP.NE.AND P1, PT, R13, RZ, PT ;  /* 0x000000ff0d00720c */ /* 0x000fda0003f25270 */
[----:B-1----:R-:W-:Y:S05]  /*1060*/  @!P1 BRA `(.L_x_58) ;  /* 0x00000000000c9947 */ /* 0x002fea0003800000 */
[----:B------:R-:W2:Y:S02]  /*1070*/  LDG.E.64 R10, desc[UR10][R4.64] ;  /* 0x0000000a040a7981 */ /* 0x000ea4000c1e1b00 */
[----:B--2---:R-:W-:-:S14]  /*1080*/  DSETP.GT.AND P1, PT, R10, RZ, PT ;  /* 0x000000ff0a00722a */ /* 0x004fdc0003f24000 */
[----:B------:R-:W-:Y:S05]  /*1090*/  @!P1 BRA `(.L_x_59) ;  /* 0x00000000000c9947 */ /* 0x000fea0003800000 */
.L_x_58:
[----:B------:R1:W-:Y:S01]  /*10a0*/  STG.E desc[UR10][R6.64], R13 ;  /* 0x0000000d06007986 */ /* 0x0003e2000c10190a */
[----:B------:R-:W-:-:S03]  /*10b0*/  PLOP3.LUT P1, PT, PT, PT, PT, 0x8, 0x80 ;  /* 0x000000000080781c */ /* 0x000fc60003f2e170 */
[----:B------:R1:W-:Y:S10]  /*10c0*/  STG.E.64 desc[UR10][R4.64], RZ ;  /* 0x000000ff04007986 */ /* 0x0003f4000c101b0a */
.L_x_59:
[----:B------:R-:W-:Y:S05]  /*10d0*/  BSYNC.RECONVERGENT B0 ;  /* 0x0000000000007941 */ /* 0x000fea0003800200 */
.L_x_57:
[----:B------:R-:W-:Y:S04]  /*10e0*/  BSSY.RECONVERGENT B0, `(.L_x_60) ;  /* 0x0000006000007945 */ /* 0x000fe80003800200 */
[----:B------:R-:W-:Y:S05]  /*10f0*/  @!P1 BRA `(.L_x_61) ;  /* 0x0000000000109947 */ /* 0x000fea0003800000 */
[----:B------:R-:W-:Y:S01]  /*1100*/  VIADD R11, R0, 0x9 ;  /* 0x00000009000b7836 */ /* 0x000fe20000000000 */
[----:B------:R-:W-:-:S04]  /*1110*/  PLOP3.LUT P1, PT, PT, PT, PT, 0x8, 0x80 ;  /* 0x000000000080781c */ /* 0x000fc80003f2e170 */
[----:B------:R2:W-:Y:S04]  /*1120*/  STG.E desc[UR10][R6.64], R11 ;  /* 0x0000000b06007986 */ /* 0x0005e8000c10190a */
[----:B------:R2:W-:Y:S05]  /*1130*/  STG.E.64 desc[UR10][R4.64], RZ ;  /* 0x000000ff04007986 */ /* 0x0005ea000c101b0a */
.L_x_61:
[----:B------:R-:W-:Y:S05]  /*1140*/  BSYNC.RECONVERGENT B0 ;  /* 0x0000000000007941 */ /* 0x000fea0003800200 */
.L_x_60:
[----:B------:R-:W-:Y:S04]  /*1150*/  BSSY.RECONVERGENT B0, `(.L_x_62) ;  /* 0x0000006000007945 */ /* 0x000fe80003800200 */
[----:B------:R-:W-:Y:S05]  /*1160*/  @!P1 BRA `(.L_x_63) ;  /* 0x0000000000109947 */ /* 0x000fea0003800000 */
[----:B--2---:R-:W-:Y:S01]  /*1170*/  VIADD R11, R0, 0xa ;  /* 0x0000000a000b7836 */ /* 0x004fe20000000000 */
[----:B------:R-:W-:-:S04]  /*1180*/  PLOP3.LUT P1, PT, PT, PT, PT, 0x8, 0x80 ;  /* 0x000000000080781c */ /* 0x000fc80003f2e170 */
[----:B------:R3:W-:Y:S04]  /*1190*/  STG.E desc[UR10][R6.64], R11 ;  /* 0x0000000b06007986 */ /* 0x0007e8000c10190a */
[----:B------:R3:W-:Y:S05]  /*11a0*/  STG.E.64 desc[UR10][R4.64], RZ ;  /* 0x000000ff04007986 */ /* 0x0007ea000c101b0a */
.L_x_63:
[----:B------:R-:W-:Y:S05]  /*11b0*/  BSYNC.RECONVERGENT B0 ;  /* 0x0000000000007941 */ /* 0x000fea0003800200 */
.L_x_62:
[C---:B--23--:R-:W-:Y:S01]  /*11c0*/  @P1 IADD3 R11, PT, PT, R0.reuse, 0xb, RZ ;  /* 0x0000000b000b1810 */ /* 0x04cfe20007ffe0ff */
[----:B-1----:R-:W-:Y:S01]  /*11d0*/  VIADD R13, R0, 0xc ;  /* 0x0000000c000d7836 */ /* 0x002fe20000000000 */
        /* <DEDUP_REMOVED lines=8> */
.L_x_65:
[----:B------:R1:W-:Y:S01]  /*1260*/  STG.E desc[UR10][R6.64], R13 ;  /* 0x0000000d06007986 */ /* 0x0003e2000c10190a */
[----:B------:R-:W-:-:S03]  /*1270*/  PLOP3.LUT P1, PT, PT, PT, PT, 0x8, 0x80 ;  /* 0x000000000080781c */ /* 0x000fc60003f2e170 */
[----:B------:R1:W-:Y:S10]  /*1280*/  STG.E.64 desc[UR10][R4.64], RZ ;  /* 0x000000ff04007986 */ /* 0x0003f4000c101b0a */
.L_x_66:
[----:B------:R-:W-:Y:S05]  /*1290*/  BSYNC.RECONVERGENT B0 ;  /* 0x0000000000007941 */ /* 0x000fea0003800200 */
.L_x_64:
[----:B------:R-:W-:Y:S04]  /*12a0*/  BSSY.RECONVERGENT B0, `(.L_x_67) ;  /* 0x0000006000007945 */ /* 0x000fe80003800200 */
[----:B------:R-:W-:Y:S05]  /*12b0*/  @!P1 BRA `(.L_x_68) ;  /* 0x0000000000109947 */ /* 0x000fea0003800000 */
[----:B------:R-:W-:Y:S01]  /*12c0*/  VIADD R11, R0, 0xd ;  /* 0x0000000d000b7836 */ /* 0x000fe20000000000 */
[----:B------:R-:W-:-:S04]  /*12d0*/  PLOP3.LUT P1, PT, PT, PT, PT, 0x8, 0x80 ;  /* 0x000000000080781c */ /* 0x000fc80003f2e170 */
[----:B------:R2:W-:Y:S04]  /*12e0*/  STG.E desc[UR10][R6.64], R11 ;  /* 0x0000000b06007986 */ /* 0x0005e8000c10190a */
[----:B------:R2:W-:Y:S05]  /*12f0*/  STG.E.64 desc[UR10][R4.64], RZ ;  /* 0x000000ff04007986 */ /* 0x0005ea000c101b0a */
.L_x_68:
[----:B------:R-:W-:Y:S05]  /*1300*/  BSYNC.RECONVERGENT B0 ;  /* 0x0000000000007941 */ /* 0x000fea0003800200 */
.L_x_67:
[----:B------:R-:W-:Y:S04]  /*1310*/  BSSY.RECONVERGENT B0, `(.L_x_69) ;  /* 0x0000006000007945 */ /* 0x000fe80003800200 */
[----:B------:R-:W-:Y:S05]  /*1320*/  @!P1 BRA `(.L_x_70) ;  /* 0x0000000000109947 */ /* 0x000fea0003800000 */
[----:B--2---:R-:W-:Y:S01]  /*1330*/  VIADD R11, R0, 0xe ;  /* 0x0000000e000b7836 */ /* 0x004fe20000000000 */
[----:B------:R-:W-:-:S04]  /*1340*/  PLOP3.LUT P1, PT, PT, PT, PT, 0x8, 0x80 ;  /* 0x000000000080781c */ /* 0x000fc80003f2e170 */
[----:B------:R3:W-:Y:S04]  /*1350*/  STG.E desc[UR10][R6.64], R11 ;  /* 0x0000000b06007986 */ /* 0x0007e8000c10190a */
[----:B------:R3:W-:Y:S05]  /*1360*/  STG.E.64 desc[UR10][R4.64], RZ ;  /* 0x000000ff04007986 */ /* 0x0007ea000c101b0a */
.L_x_70:
[----:B------:R-:W-:Y:S05]  /*1370*/  BSYNC.RECONVERGENT B0 ;  /* 0x0000000000007941 */ /* 0x000fea0003800200 */
.L_x_69:
[C---:B--23--:R-:W-:Y:S02]  /*1380*/  @P1 VIADD R11, R0.reuse, 0xf ;  /* 0x0000000f000b1836 */ /* 0x04cfe40000000000 */
[----:B0-----:R-:W-:-:S03]  /*1390*/  VIADD R0, R0, 0x10 ;  /* 0x0000001000007836 */ /* 0x001fc60000000000 */
[----:B------:R0:W-:Y:S04]  /*13a0*/  @P1 STG.E desc[UR10][R6.64], R11 ;  /* 0x0000000b06001986 */ /* 0x0001e8000c10190a */
[----:B------:R0:W-:Y:S01]  /*13b0*/  @P1 STG.E.64 desc[UR10][R4.64], RZ ;  /* 0x000000ff04001986 */ /* 0x0001e2000c101b0a */
[----:B------:R-:W-:-:S13]  /*13c0*/  ISETP.GE.AND P1, PT, R0, R9, PT ;  /* 0x000000090000720c */ /* 0x000fda0003f26270 */
[----:B0-----:R-:W-:Y:S05]  /*13d0*/  @!P1 BRA `(.L_x_71) ;  /* 0xfffffff800389947 */ /* 0x001fea000383ffff */
.L_x_42:
[----:B------:R-:W-:-:S05]  /*13e0*/  IMAD.IADD R8, R3, 0x1, -R0 ;  /* 0x0000000103087824 */ /* 0x000fca00078e0a00 */
[----:B------:R-:W-:-:S13]  /*13f0*/  ISETP.GT.AND P1, PT, R8, 0x4, PT ;  /* 0x000000040800780c */ /* 0x000fda0003f24270 */
[----:B------:R-:W-:Y:S05]  /*1400*/  @!P1 BRA `(.L_x_72) ;  /* 0x0000000000e49947 */ /* 0x000fea0003800000 */
[----:B------:R-:W-:Y:S01]  /*1410*/  ISETP.NE.AND P1, PT, R0, RZ, PT ;  /* 0x000000ff0000720c */ /* 0x000fe20003f25270 */
[----:B------:R-:W-:Y:S01]  /*1420*/  BSSY.RECONVERGENT B0, `(.L_x_73) ;  /* 0x0000009000007945 */ /* 0x000fe20003800200 */
[----:B------:R-:W-:-:S11]  /*1430*/  PLOP3.LUT P0, PT, PT, PT, PT, 0x8, 0x80 ;  /* 0x000000000080781c */ /* 0x000fd60003f0e170 */
[----:B------:R-:W-:Y:S05]  /*1440*/  @!P1 BRA `(.L_x_74) ;  /* 0x00000000000c9947 */ /* 0x000fea0003800000 */
[----:B------:R-:W2:Y:S02]  /*1450*/  LDG.E.64 R8, desc[UR10][R4.64] ;  /* 0x0000000a04087981 */ /* 0x000ea4000c1e1b00 */
[----:B--2---:R-:W-:-:S14]  /*1460*/  DSETP.GT.AND P1, PT, R8, RZ, PT ;  /* 0x000000ff0800722a */ /* 0x004fdc0003f24000 */
[----:B------:R-:W-:Y:S05]  /*1470*/  @!P1 BRA `(.L_x_75) ;  /* 0x00000000000c9947 */ /* 0x000fea0003800000 */
.L_x_74:
[----:B------:R0:W-:Y:S01]  /*1480*/  STG.E desc[UR10][R6.64], R0 ;  /* 0x0000000006007986 */ /* 0x0001e2000c10190a */
[----:B------:R-:W-:-:S03]  /*1490*/  PLOP3.LUT P1, PT, PT, PT, PT, 0x8, 0x80 ;  /* 0x000000000080781c */ /* 0x000fc60003f2e170 */
[----:B------:R0:W-:Y:S10]  /*14a0*/  STG.E.64 desc[UR10][R4.64], RZ ;  /* 0x000000ff04007986 */ /* 0x0001f4000c101b0a */
.L_x_75:
[----:B------:R-:W-:Y:S05]  /*14b0*/  BSYNC.RECONVERGENT B0 ;  /* 0x0000000000007941 */ /* 0x000fea0003800200 */
.L_x_73:
[----:B------:R-:W-:Y:S04]  /*14c0*/  BSSY.RECONVERGENT B0, `(.L_x_76) ;  /* 0x0000006000007945 */ /* 0x000fe80003800200 */
[----:B------:R-:W-:Y:S05]  /*14d0*/  @!P1 BRA `(.L_x_77) ;  /* 0x0000000000109947 */ /* 0x000fea0003800000 */
[----:B------:R-:W-:Y:S02]  /*14e0*/  IADD3 R9, PT, PT, R0, 0x1, RZ ;  /* 0x0000000100097810 */ /* 0x000fe40007ffe0ff */
[----:B------:R-:W-:-:S03]  /*14f0*/  PLOP3.LUT P1, PT, PT, PT, PT, 0x8, 0x80 ;  /* 0x000000000080781c */ /* 0x000fc60003f2e170 */
[----:B------:R2:W-:Y:S04]  /*1500*/  STG.E desc[UR10][R6.64], R9 ;  /* 0x0000000906007986 */ /* 0x0005e8000c10190a */
[----:B------:R2:W-:Y:S06]  /*1510*/  STG.E.64 desc[UR10][R4.64], RZ ;  /* 0x000000ff04007986 */ /* 0x0005ec000c101b0a */
.L_x_77:
[----:B------:R-:W-:Y:S05]  /*1520*/  BSYNC.RECONVERGENT B0 ;  /* 0x0000000000007941 */ /* 0x000fea0003800200 */
.L_x_76:
[----:B------:R-:W-:Y:S04]  /*1530*/  BSSY.RECONVERGENT B0, `(.L_x_78) ;  /* 0x0000006000007945 */ /* 0x000fe80003800200 */
[----:B------:R-:W-:Y:S05]  /*1540*/  @!P1 BRA `(.L_x_79) ;  /* 0x0000000000109947 */ /* 0x000fea0003800000 */
[----:B--2---:R-:W-:Y:S01]  /*1550*/  VIADD R9, R0, 0x2 ;  /* 0x0000000200097836 */ /* 0x004fe20000000000 */
[----:B------:R-:W-:-:S04]  /*1560*/  PLOP3.LUT P1, PT, PT, PT, PT, 0x8, 0x80 ;  /* 0x000000000080781c */ /* 0x000fc80003f2e170 */
[----:B------:R3:W-:Y:S04]  /*1570*/  STG.E desc[UR10][R6.64], R9 ;  /* 0x0000000906007986 */ /* 0x0007e8000c10190a */
[----:B------:R3:W-:Y:S05]  /*1580*/  STG.E.64 desc[UR10][R4.64], RZ ;  /* 0x000000ff04007986 */ /* 0x0007ea000c101b0a */
.L_x_79:
[----:B------:R-:W-:Y:S05]  /*1590*/  BSYNC.RECONVERGENT B0 ;  /* 0x0000000000007941 */ /* 0x000fea0003800200 */
.L_x_78:
[C---:B--23--:R-:W-:Y:S01]  /*15a0*/  @P1 VIADD R9, R0.reuse, 0x3 ;  /* 0x0000000300091836 */ /* 0x04cfe20000000000 */
[----:B------:R-:W-:Y:S01]  /*15b0*/  BSSY.RECONVERGENT B0, `(.L_x_80) ;  /* 0x000000c000007945 */ /* 0x000fe20003800200 */
[----:B------:R-:W-:-:S03]  /*15c0*/  VIADD R11, R0, 0x4 ;  /* 0x00000004000b7836 */ /* 0x000fc60000000000 */
[----:B------:R2:W-:Y:S04]  /*15d0*/  @P1 STG.E desc[UR10][R6.64], R9 ;  /* 0x0000000906001986 */ /* 0x0005e8000c10190a */
[----:B------:R2:W-:Y:S01]  /*15e0*/  @P1 STG.E.64 desc[UR10][R4.64], RZ ;  /* 0x000000ff04001986 */ /* 0x0005e2000c101b0a */
[----:B------:R-:W-:-:S13]  /*15f0*/  ISETP.NE.AND P1, PT, R11, RZ, PT ;  /* 0x000000ff0b00720c */ /* 0x000fda0003f25270 */
[----:B--2---:R-:W-:Y:S05]  /*1600*/  @!P1 BRA `(.L_x_81) ;  /* 0x00000000000c9947 */ /* 0x004fea0003800000 */
[----:B------:R-:W2:Y:S02]  /*1610*/  LDG.E.64 R8, desc[UR10][R4.64] ;  /* 0x0000000a04087981 */ /* 0x000ea4000c1e1b00 */
[----:B--2---:R-:W-:-:S14]  /*1620*/  DSETP.GT.AND P1, PT, R8, RZ, PT ;  /* 0x000000ff0800722a */ /* 0x004fdc0003f24000 */
[----:B------:R-:W-:Y:S05]  /*1630*/  @!P1 BRA `(.L_x_82) ;  /* 0x00000000000c9947 */ /* 0x000fea0003800000 */
.L_x_81:
[----:B------:R2:W-:Y:S01]  /*1640*/  STG.E desc[UR10][R6.64], R11 ;  /* 0x0000000b06007986 */ /* 0x0005e2000c10190a */
[----:B------:R-:W-:-:S03]  /*1650*/  PLOP3.LUT P1, PT, PT, PT, PT, 0x8, 0x80 ;  /* 0x000000000080781c */ /* 0x000fc60003f2e170 */
[----:B------:R2:W-:Y:S10]  /*1660*/  STG.E.64 desc[UR10][R4.64], RZ ;  /* 0x000000ff04007986 */ /* 0x0005f4000c101b0a */
.L_x_82:
[----:B------:R-:W-:Y:S05]  /*1670*/  BSYNC.RECONVERGENT B0 ;  /* 0x0000000000007941 */ /* 0x000fea0003800200 */
.L_x_80:
[----:B------:R-:W-:Y:S04]  /*1680*/  BSSY.RECONVERGENT B0, `(.L_x_83) ;  /* 0x0000006000007945 */ /* 0x000fe80003800200 */
[----:B------:R-:W-:Y:S05]  /*1690*/  @!P1 BRA `(.L_x_84) ;  /* 0x0000000000109947 */ /* 0x000fea0003800000 */
[----:B------:R-:W-:Y:S01]  /*16a0*/  VIADD R9, R11, 0x1 ;  /* 0x000000010b097836 */ /* 0x000fe20000000000 */
[----:B------:R-:W-:-:S04]  /*16b0*/  PLOP3.LUT P1, PT, PT, PT, PT, 0x8, 0x80 ;  /* 0x000000000080781c */ /* 0x000fc80003f2e170 */
[----:B------:R3:W-:Y:S04]  /*16c0*/  STG.E desc[UR10][R6.64], R9 ;  /* 0x0000000906007986 */ /* 0x0007e8000c10190a */
[----:B------:R3:W-:Y:S05]  /*16d0*/  STG.E.64 desc[UR10][R4.64], RZ ;  /* 0x000000ff04007986 */ /* 0x0007ea000c101b0a */
.L_x_84:
[----:B------:R-:W-:Y:S05]  /*16e0*/  BSYNC.RECONVERGENT B0 ;  /* 0x0000000000007941 */ /* 0x000fea0003800200 */
.L_x_83:
[----:B------:R-:W-:Y:S04]  /*16f0*/  BSSY.RECONVERGENT B0, `(.L_x_85) ;  /* 0x0000006000007945 */ /* 0x000fe80003800200 */
[----:B------:R-:W-:Y:S05]  /*1700*/  @!P1 BRA `(.L_x_86) ;  /* 0x0000000000109947 */ /* 0x000fea0003800000 */
[----:B---3--:R-:W-:Y:S01]  /*1710*/  VIADD R9, R11, 0x2 ;  /* 0x000000020b097836 */ /* 0x008fe20000000000 */
[----:B------:R-:W-:-:S04]  /*1720*/  PLOP3.LUT P1, PT, PT, PT, PT, 0x8, 0x80 ;  /* 0x000000000080781c */ /* 0x000fc80003f2e170 */
[----:B------:R4:W-:Y:S04]  /*1730*/  STG.E desc[UR10][R6.64], R9 ;  /* 0x0000000906007986 */ /* 0x0009e8000c10190a */
[----:B------:R4:W-:Y:S05]  /*1740*/  STG.E.64 desc[UR10][R4.64], RZ ;  /* 0x000000ff04007986 */ /* 0x0009ea000c101b0a */
.L_x_86:
[----:B------:R-:W-:Y:S05]  /*1750*/  BSYNC.RECONVERGENT B0 ;  /* 0x0000000000007941 */ /* 0x000fea0003800200 */
.L_x_85:
[C---:B---34-:R-:W-:Y:S01]  /*1760*/  @P1 VIADD R9, R11.reuse, 0x3 ;  /* 0x000000030b091836 */ /* 0x058fe20000000000 */
[----:B0-----:R-:W-:-:S04]  /*1770*/  IADD3 R0, PT, PT, R11, 0x4, RZ ;  /* 0x000000040b007810 */ /* 0x001fc80007ffe0ff */
[----:B------:R0:W-:Y:S04]  /*1780*/  @P1 STG.E desc[UR10][R6.64], R9 ;  /* 0x0000000906001986 */ /* 0x0001e8000c10190a */
[----:B------:R0:W-:Y:S02]  /*1790*/  @P1 STG.E.64 desc[UR10][R4.64], RZ ;  /* 0x000000ff04001986 */ /* 0x0001e4000c101b0a */
.L_x_72:
[----:B------:R-:W-:-:S13]  /*17a0*/  ISETP.NE.OR P0, PT, R0, R3, P0 ;  /* 0x000000030000720c */ /* 0x000fda0000705670 */
[----:B------:R-:W-:Y:S05]  /*17b0*/  @!P0 BRA `(.L_x_40) ;  /* 0x0000000000788947 */ /* 0x000fea0003800000 */
.L_x_41:
[----:B------:R-:W-:Y:S01]  /*17c0*/  ISETP.NE.AND P0, PT, R0, RZ, PT ;  /* 0x000000ff0000720c */ /* 0x000fe20003f05270 */
[----:B------:R-:W-:-:S12]  /*17d0*/  BSSY.RECONVERGENT B0, `(.L_x_87) ;  /* 0x0000008000007945 */ /* 0x000fd80003800200 */
[----:B------:R-:W-:Y:S05]  /*17e0*/  @!P0 BRA `(.L_x_88) ;  /* 0x00000000000c8947 */ /* 0x000fea0003800000 */
[----:B0-----:R-:W3:Y:S02]  /*17f0*/  LDG.E.64 R8, desc[UR10][R4.64] ;  /* 0x0000000a04087981 */ /* 0x001ee4000c1e1b00 */
[----:B---3--:R-:W-:-:S14]  /*1800*/  DSETP.GT.AND P0, PT, R8, RZ, PT ;  /* 0x000000ff0800722a */ /* 0x008fdc0003f04000 */
[----:B------:R-:W-:Y:S05]  /*1810*/  @!P0 BRA `(.L_x_89) ;  /* 0x00000000000c8947 */ /* 0x000fea0003800000 */
.L_x_88:
[----:B------:R3:W-:Y:S01]  /*1820*/  STG.E desc[UR10][R6.64], R0 ;  /* 0x0000000006007986 */ /* 0x0007e2000c10190a */
[----:B------:R-:W-:-:S03]  /*1830*/  PLOP3.LUT P0, PT, PT, PT, PT, 0x8, 0x80 ;  /* 0x000000000080781c */ /* 0x000fc60003f0e170 */
[----:B------:R3:W-:Y:S10]  /*1840*/  STG.E.64 desc[UR10][R4.64], RZ ;  /* 0x000000ff04007986 */ /* 0x0007f4000c101b0a */
.L_x_89:
[----:B------:R-:W-:Y:S05]  /*1850*/  BSYNC.RECONVERGENT B0 ;  /* 0x0000000000007941 */ /* 0x000fea0003800200 */
.L_x_87:
[----:B------:R-:W-:Y:S04]  /*1860*/  BSSY.RECONVERGENT B0, `(.L_x_90) ;  /* 0x0000006000007945 */ /* 0x000fe80003800200 */
[----:B------:R-:W-:Y:S05]  /*1870*/  @!P0 BRA `(.L_x_91) ;  /* 0x0000000000108947 */ /* 0x000fea0003800000 */
[----:B0-----:R-:W-:Y:S01]  /*1880*/  VIADD R9, R0, 0x1 ;  /* 0x0000000100097836 */ /* 0x001fe20000000000 */
[----:B------:R-:W-:-:S04]  /*1890*/  PLOP3.LUT P0, PT, PT, PT, PT, 0x8, 0x80 ;  /* 0x000000000080781c */ /* 0x000fc80003f0e170 */
[----:B------:R4:W-:Y:S04]  /*18a0*/  STG.E desc[UR10][R6.64], R9 ;  /* 0x0000000906007986 */ /* 0x0009e8000c10190a */
[----:B------:R4:W-:Y:S05]  /*18b0*/  STG.E.64 desc[UR10][R4.64], RZ ;  /* 0x000000ff04007986 */ /* 0x0009ea000c101b0a */
.L_x_91:
[----:B------:R-:W-:Y:S05]  /*18c0*/  BSYNC.RECONVERGENT B0 ;  /* 0x0000000000007941 */ /* 0x000fea0003800200 */
.L_x_90:
[----:B------:R-:W-:Y:S04]  /*18d0*/  BSSY.RECONVERGENT B0, `(.L_x_92) ;  /* 0x0000006000007945 */ /* 0x000fe80003800200 */
[----:B------:R-:W-:Y:S05]  /*18e0*/  @!P0 BRA `(.L_x_93) ;  /* 0x0000000000108947 */ /* 0x000fea0003800000 */
[----:B0---4-:R-:W-:Y:S01]  /*18f0*/  VIADD R9, R0, 0x2 ;  /* 0x0000000200097836 */ /* 0x011fe20000000000 */
[----:B------:R-:W-:-:S04]  /*1900*/  PLOP3.LUT P0, PT, PT, PT, PT, 0x8, 0x80 ;  /* 0x000000000080781c */ /* 0x000fc80003f0e170 */
[----:B------:R0:W-:Y:S04]  /*1910*/  STG.E desc[UR10][R6.64], R9 ;  /* 0x0000000906007986 */ /* 0x0001e8000c10190a */
[----:B------:R0:W-:Y:S05]  /*1920*/  STG.E.64 desc[UR10][R4.64], RZ ;  /* 0x000000ff04007986 */ /* 0x0001ea000c101b0a */
.L_x_93:
[----:B------:R-:W-:Y:S05]  /*1930*/  BSYNC.RECONVERGENT B0 ;  /* 0x0000000000007941 */ /* 0x000fea0003800200 */
.L_x_92:
[C---:B0---4-:R-:W-:Y:S02]  /*1940*/  @P0 VIADD R9, R0.reuse, 0x3 ;  /* 0x0000000300090836 */ /* 0x051fe40000000000 */
[----:B---3--:R-:W-:-:S03]  /*1950*/  VIADD R0, R0, 0x4 ;  /* 0x0000000400007836 */ /* 0x008fc60000000000 */
[----:B------:R3:W-:Y:S04]  /*1960*/  @P0 STG.E desc[UR10][R6.64], R9 ;  /* 0x0000000906000986 */ /* 0x0007e8000c10190a */
[----:B------:R3:W-:Y:S01]  /*1970*/  @P0 STG.E.64 desc[UR10][R4.64], RZ ;  /* 0x000000ff04000986 */ /* 0x0007e2000c101b0a */
[----:B------:R-:W-:-:S13]  /*1980*/  ISETP.NE.AND P0, PT, R0, R3, PT ;  /* 0x000000030000720c */ /* 0x000fda0003f05270 */
[----:B---3--:R-:W-:Y:S05]  /*1990*/  @P0 BRA `(.L_x_41) ;  /* 0xfffffffc00880947 */ /* 0x008fea000383ffff */
.L_x_40:
[----:B------:R-:W-:-:S13]  /*19a0*/  ISETP.NE.AND P0, PT, R2, RZ, PT ;  /* 0x000000ff0200720c */ /* 0x000fda0003f05270 */
[----:B------:R-:W-:Y:S05]  /*19b0*/  @!P0 EXIT ;  /* 0x000000000000894d */ /* 0x000fea0003800000 */
[----:B------:R-:W-:-:S05]  /*19c0*/  UMOV UR4, URZ ;  /* 0x000000ff00047c82 */ /* 0x000fca0008000000 */
.L_x_97:
[----:B------:R-:W-:Y:S01]  /*19d0*/  ISETP.NE.AND P1, PT, R3, RZ, PT ;  /* 0x000000ff0300720c */ /* 0x000fe20003f25270 */
[----:B------:R-:W-:Y:S01]  /*19e0*/  UIADD3 UR4, UPT, UPT, UR4, 0x1, URZ ;  /* 0x0000000104047890 */ /* 0x000fe2000fffe0ff */
[----:B------:R-:W-:Y:S05]  /*19f0*/  BSSY.RECONVERGENT B0, `(.L_x_94) ;  /* 0x0000008000007945 */ /* 0x000fea0003800200 */
[----:B------:R-:W-:-:S06]  /*1a00*/  ISETP.NE.AND P0, PT, R2, UR4, PT ;  /* 0x0000000402007c0c */ /* 0x000fcc000bf05270 */
[----:B------:R-:W-:Y:S07]  /*1a10*/  @!P1 BRA `(.L_x_95) ;  /* 0x00000000000c9947 */ /* 0x000fee0003800000 */
[----:B0-----:R-:W3:Y:S02]  /*1a20*/  LDG.E.64 R8, desc[UR10][R4.64] ;  /* 0x0000000a04087981 */ /* 0x001ee4000c1e1b00 */
[----:B---3--:R-:W-:-:S14]  /*1a30*/  DSETP.GT.AND P1, PT, R8, RZ, PT ;  /* 0x000000ff0800722a */ /* 0x008fdc0003f24000 */
[----:B------:R-:W-:Y:S05]  /*1a40*/  @!P1 BRA `(.L_x_96) ;  /* 0x0000000000089947 */ /* 0x000fea0003800000 */
.L_x_95:
[----:B------:R3:W-:Y:S04]  /*1a50*/  STG.E desc[UR10][R6.64], R3 ;  /* 0x0000000306007986 */ /* 0x0007e8000c10190a */
[----:B------:R3:W-:Y:S02]  /*1a60*/  STG.E.64 desc[UR10][R4.64], RZ ;  /* 0x000000ff04007986 */ /* 0x0007e4000c101b0a */
.L_x_96:
[----:B------:R-:W-:Y:S05]  /*1a70*/  BSYNC.RECONVERGENT B0 ;  /* 0x0000000000007941 */ /* 0x000fea0003800200 */
.L_x_94:
[----:B---3--:R-:W-:Y:S01]  /*1a80*/  VIADD R3, R3, 0x1 ;  /* 0x0000000103037836 */ /* 0x008fe20000000000 */
[----:B------:R-:W-:Y:S06]  /*1a90*/  @P0 BRA `(.L_x_97) ;  /* 0xfffffffc00cc0947 */ /* 0x000fec000383ffff */
[----:B------:R-:W-:Y:S05]  /*1aa0*/  EXIT ;  /* 0x000000000000794d */ /* 0x000fea0003800000 */
.L_x_98:
        /* <DEDUP_REMOVED lines=13> */
.L_x_110:


//--------------------- .nv.shared.reserved.0     --------------------------
	.section	.nv.shared.reserved.0,"aw",@nobits
	.weak		__nv_reservedSMEM_offset_0_alias
	.size		__nv_reservedSMEM_offset_0_alias, 0, 64
	.other		__nv_reservedSMEM_offset_0_alias,@"STO_CUDA_RESERVED_SHARED STV_DEFAULT"
__nv_reservedSMEM_offset_0_alias:
	.zero		0
	.zero		64


//--------------------- .nv.constant0._Z17copyCentroidToOldPdS_ --------------------------
	.section	.nv.constant0._Z17copyCentroidToOldPdS_,"a",@progbits
	.sectionflags	@""
	.align	4
.nv.constant0._Z17copyCentroidToOldPdS_:
	.zero		912


//--------------------- .nv.constant0._Z11init_labelsPii --------------------------
	.section	.nv.constant0._Z11init_labelsPii,"a",@progbits
	.sectionflags	@""
	.align	4
.nv.constant0._Z11init_labelsPii:
	.zero		908


//--------------------- .nv.constant0._Z10init_zerosPi --------------------------
	.section	.nv.constant0._Z10init_zerosPi,"a",@progbits
	.sectionflags	@""
	.align	4
.nv.constant0._Z10init_zerosPi:
	.zero		904


//--------------------- .nv.constant0._Z10init_zerosPd --------------------------
	.section	.nv.constant0._Z10init_zerosPd,"a",@progbits
	.sectionflags	@""
	.align	4
.nv.constant0._Z10init_zerosPd:
	.zero		904


//--------------------- .nv.constant0._Z15divide_by_countPdPiii --------------------------
	.section	.nv.constant0._Z15divide_by_countPdPiii,"a",@progbits
	.sectionflags	@""
	.align	4
.nv.constant0._Z15divide_by_countPdPiii:
	.zero		920


//--------------------- .nv.constant0._Z16findNewCentroidsPdS_PiiiiS0_ --------------------------
	.section	.nv.constant0._Z16findNewCentroidsPdS_PiiiiS0_,"a",@progbits
	.sectionflags	@""
	.align	4
.nv.constant0._Z16findNewCentroidsPdS_PiiiiS0_:
	.zero		944


//--------------------- .nv.constant0._Z11assignClassPdPiii --------------------------
	.section	.nv.constant0._Z11assignClassPdPiii,"a",@progbits
	.sectionflags	@""
	.align	4
.nv.constant0._Z11assignClassPdPiii:
	.zero		920


//--------------------- .nv.constant0._Z12getDistancesPdS_ii --------------------------
	.section	.nv.constant0._Z12getDistancesPdS_ii,"a",@progbits
	.sectionflags	@""
	.align	4
.nv.constant0._Z12getDistancesPdS_ii:
	.zero		920


//--------------------- .nv.constant0._Z15addPointToMeansPdS_iiii --------------------------
	.section	.nv.constant0._Z15addPointToMeansPdS_iiii,"a",@progbits
	.sectionflags	@""
	.align	4
.nv.constant0._Z15addPointToMeansPdS_iiii:
	.zero		928


//--------------------- .nv.constant0._Z22subtractPointFromMeansPdS_iiii --------------------------
	.section	.nv.constant0._Z22subtractPointFromMeansPdS_iiii,"a",@progbits
	.sectionflags	@""
	.align	4
.nv.constant0._Z22subtractPointFromMeansPdS_iiii:
	.zero		928


//--------------------- .nv.constant0._Z13assignClassesPdS_iiiPiS_ --------------------------
	.section	.nv.constant0._Z13assignClassesPdS_iiiPiS_,"a",@progbits
	.sectionflags	@""
	.align	4
.nv.constant0._Z13assignClassesPdS_iiiPiS_:
	.zero		944


//--------------------- SYMBOLS --------------------------

	.type		.nv.reservedSmem.offset0,@object
	.size		.nv.reservedSmem.offset0,0x4
